	.target	sm_90a

	.elftype	@"ET_EXEC"


//--------------------- .note.nv.tkinfo           --------------------------
	.section	.note.nv.tkinfo,"",@"SHT_NOTE"
	.sectionflags	@"SHF_NOTE_NV_TKINFO"
	.tkinfo
        /*0018*/ 	.word	0x00000002
        /*0030*/ 	.string	""
        /*0030*/ 	.string	"ptxas"
        /*0030*/ 	.string	"Cuda compilation tools, release 13.0, V13.0.88"
        /*0030*/ 	.string	"Build cuda_13.0.r13.0/compiler.36424714_0"
        /*0030*/ 	.string	"-arch sm_90a -m 64 "



//--------------------- .note.nv.cuinfo           --------------------------
	.section	.note.nv.cuinfo,"",@"SHT_NOTE"
	.sectionflags	@"SHF_NOTE_NV_CUINFO"
        /*0018*/ 	.short	0x0002
        /*001a*/ 	.short	0x005a
        /*001c*/ 	.short	0x0082
	.zero		2


//--------------------- .nv.info                  --------------------------
	.section	.nv.info,"",@"SHT_CUDA_INFO"
	.align	4


	//----- nvinfo : EIATTR_REGCOUNT
	.align		4
        /*0000*/ 	.byte	0x04, 0x2f
        /*0002*/ 	.short	(.L_15 - .L_14)
	.align		4
.L_14:
        /*0004*/ 	.word	index@(_ZN7cutlass13device_kernelINS_4gemm6kernel13GemmUniversalIN4cute5tupleIJiiiiEEENS1_10collective13CollectiveMmaINS1_34MainloopSm90TmaGmmaWarpSpecializedILi6ENS5_IJNS4_1CILi1EEESB_SB_EEENS1_35KernelTmaWarpSpecializedCooperativeEEENS5_IJNSA_ILi256EEENSA_ILi64EEENSA_ILi128EEEEEEaNS5_IJlSB_lEEEaSJ_NS4_8TiledMMAINS4_8MMA_AtomIJNS4_4SM904GMMA26MMA_64x64x32_S32S8S8_SS_TNEEEENS4_6LayoutINS5_IJNSA_ILi2EEESB_SB_EEENS5_IJSB_NSA_ILi0EEEST_EEEEENS5_IJNS4_10UnderscoreESW_SW_EEEEENS4_13SM90_TMA_LOADENS4_14ComposedLayoutINS4_7SwizzleILi3ELi4ELi3EEENS4_18smem_ptr_flag_bitsILi8EEENSQ_INS5_IJNSA_ILi8EEESH_EEENS5_IJSH_SB_EEEEEEEvNS4_8identityESZ_S19_vS1A_EENS_8epilogue10collective6detail29Sm90TmaWarpSpecializedAdapterINS1D_15DefaultEpilogueIaSJ_SJ_NS1C_6thread17LinearCombinationIaLi1EiiLNS1H_9ScaleType4KindE0ELNS_15FloatRoundStyleE2EaEENS1_15EpilogueDefaultEEEEEvvEEEEvNT_6ParamsE)
        /*0008*/ 	.word	0x000000a8


	//----- nvinfo : EIATTR_FRAME_SIZE
	.align		4
.L_15:
        /*000c*/ 	.byte	0x04, 0x11
        /*000e*/ 	.short	(.L_17 - .L_16)
	.align		4
.L_16:
        /*0010*/ 	.word	index@(_ZN7cutlass13device_kernelINS_4gemm6kernel13GemmUniversalIN4cute5tupleIJiiiiEEENS1_10collective13CollectiveMmaINS1_34MainloopSm90TmaGmmaWarpSpecializedILi6ENS5_IJNS4_1CILi1EEESB_SB_EEENS1_35KernelTmaWarpSpecializedCooperativeEEENS5_IJNSA_ILi256EEENSA_ILi64EEENSA_ILi128EEEEEEaNS5_IJlSB_lEEEaSJ_NS4_8TiledMMAINS4_8MMA_AtomIJNS4_4SM904GMMA26MMA_64x64x32_S32S8S8_SS_TNEEEENS4_6LayoutINS5_IJNSA_ILi2EEESB_SB_EEENS5_IJSB_NSA_ILi0EEEST_EEEEENS5_IJNS4_10UnderscoreESW_SW_EEEEENS4_13SM90_TMA_LOADENS4_14ComposedLayoutINS4_7SwizzleILi3ELi4ELi3EEENS4_18smem_ptr_flag_bitsILi8EEENSQ_INS5_IJNSA_ILi8EEESH_EEENS5_IJSH_SB_EEEEEEEvNS4_8identityESZ_S19_vS1A_EENS_8epilogue10collective6detail29Sm90TmaWarpSpecializedAdapterINS1D_15DefaultEpilogueIaSJ_SJ_NS1C_6thread17LinearCombinationIaLi1EiiLNS1H_9ScaleType4KindE0ELNS_15FloatRoundStyleE2EaEENS1_15EpilogueDefaultEEEEEvvEEEEvNT_6ParamsE)
        /*0014*/ 	.word	0x00000000


	//----- nvinfo : EIATTR_MIN_STACK_SIZE
	.align		4
.L_17:
        /*0018*/ 	.byte	0x04, 0x12
        /*001a*/ 	.short	(.L_19 - .L_18)
	.align		4
.L_18:
        /*001c*/ 	.word	index@(_ZN7cutlass13device_kernelINS_4gemm6kernel13GemmUniversalIN4cute5tupleIJiiiiEEENS1_10collective13CollectiveMmaINS1_34MainloopSm90TmaGmmaWarpSpecializedILi6ENS5_IJNS4_1CILi1EEESB_SB_EEENS1_35KernelTmaWarpSpecializedCooperativeEEENS5_IJNSA_ILi256EEENSA_ILi64EEENSA_ILi128EEEEEEaNS5_IJlSB_lEEEaSJ_NS4_8TiledMMAINS4_8MMA_AtomIJNS4_4SM904GMMA26MMA_64x64x32_S32S8S8_SS_TNEEEENS4_6LayoutINS5_IJNSA_ILi2EEESB_SB_EEENS5_IJSB_NSA_ILi0EEEST_EEEEENS5_IJNS4_10UnderscoreESW_SW_EEEEENS4_13SM90_TMA_LOADENS4_14ComposedLayoutINS4_7SwizzleILi3ELi4ELi3EEENS4_18smem_ptr_flag_bitsILi8EEENSQ_INS5_IJNSA_ILi8EEESH_EEENS5_IJSH_SB_EEEEEEEvNS4_8identityESZ_S19_vS1A_EENS_8epilogue10collective6detail29Sm90TmaWarpSpecializedAdapterINS1D_15DefaultEpilogueIaSJ_SJ_NS1C_6thread17LinearCombinationIaLi1EiiLNS1H_9ScaleType4KindE0ELNS_15FloatRoundStyleE2EaEENS1_15EpilogueDefaultEEEEEvvEEEEvNT_6ParamsE)
        /*0020*/ 	.word	0x00000000
.L_19:


//--------------------- .nv.compat                --------------------------
	.section	.nv.compat,"",@"SHT_CUDA_COMPAT_INFO"
	.align	4
        /*0000*/ 	.byte	0x02, 0x09, 0x01, 0x00, 0x02, 0x02, 0x04, 0x00, 0x02, 0x05, 0x05, 0x00, 0x03, 0x07, 0x01, 0x01
        /*0010*/ 	.byte	0x02, 0x03, 0x01, 0x00, 0x02, 0x06, 0x01, 0x00, 0x04, 0x0b, 0x08, 0x00, 0x00, 0x00, 0x00, 0x00
        /*0020*/ 	.byte	0x00, 0x00, 0x00, 0x00


//--------------------- .nv.info._ZN7cutlass13device_kernelINS_4gemm6kernel13GemmUniversalIN4cute5tupleIJiiiiEEENS1_10collective13CollectiveMmaINS1_34MainloopSm90TmaGmmaWarpSpecializedILi6ENS5_IJNS4_1CILi1EEESB_SB_EEENS1_35KernelTmaWarpSpecializedCooperativeEEENS5_IJNSA_ILi256EEENSA_ILi64EEENSA_ILi128EEEEEEaNS5_IJlSB_lEEEaSJ_NS4_8TiledMMAINS4_8MMA_AtomIJNS4_4SM904GMMA26MMA_64x64x32_S32S8S8_SS_TNEEEENS4_6LayoutINS5_IJNSA_ILi2EEESB_SB_EEENS5_IJSB_NSA_ILi0EEEST_EEEEENS5_IJNS4_10UnderscoreESW_SW_EEEEENS4_13SM90_TMA_LOADENS4_14ComposedLayoutINS4_7SwizzleILi3ELi4ELi3EEENS4_18smem_ptr_flag_bitsILi8EEENSQ_INS5_IJNSA_ILi8EEESH_EEENS5_IJSH_SB_EEEEEEEvNS4_8identityESZ_S19_vS1A_EENS_8epilogue10collective6detail29Sm90TmaWarpSpecializedAdapterINS1D_15DefaultEpilogueIaSJ_SJ_NS1C_6thread17LinearCombinationIaLi1EiiLNS1H_9ScaleType4KindE0ELNS_15FloatRoundStyleE2EaEENS1_15EpilogueDefaultEEEEEvvEEEEvNT_6ParamsE --------------------------
	.section	.nv.info._ZN7cutlass13device_kernelINS_4gemm6kernel13GemmUniversalIN4cute5tupleIJiiiiEEENS1_10collective13CollectiveMmaINS1_34MainloopSm90TmaGmmaWarpSpecializedILi6ENS5_IJNS4_1CILi1EEESB_SB_EEENS1_35KernelTmaWarpSpecializedCooperativeEEENS5_IJNSA_ILi256EEENSA_ILi64EEENSA_ILi128EEEEEEaNS5_IJlSB_lEEEaSJ_NS4_8TiledMMAINS4_8MMA_AtomIJNS4_4SM904GMMA26MMA_64x64x32_S32S8S8_SS_TNEEEENS4_6LayoutINS5_IJNSA_ILi2EEESB_SB_EEENS5_IJSB_NSA_ILi0EEEST_EEEEENS5_IJNS4_10UnderscoreESW_SW_EEEEENS4_13SM90_TMA_LOADENS4_14ComposedLayoutINS4_7SwizzleILi3ELi4ELi3EEENS4_18smem_ptr_flag_bitsILi8EEENSQ_INS5_IJNSA_ILi8EEESH_EEENS5_IJSH_SB_EEEEEEEvNS4_8identityESZ_S19_vS1A_EENS_8epilogue10collective6detail29Sm90TmaWarpSpecializedAdapterINS1D_15DefaultEpilogueIaSJ_SJ_NS1C_6thread17LinearCombinationIaLi1EiiLNS1H_9ScaleType4KindE0ELNS_15FloatRoundStyleE2EaEENS1_15EpilogueDefaultEEEEEvvEEEEvNT_6ParamsE,"",@"SHT_CUDA_INFO"
	.sectionflags	@""
	.align	4


	//----- nvinfo : EIATTR_CUDA_API_VERSION
	.align		4
        /*0000*/ 	.byte	0x04, 0x37
        /*0002*/ 	.short	(.L_21 - .L_20)
.L_20:
        /*0004*/ 	.word	0x00000082


	//----- nvinfo : EIATTR_KPARAM_INFO
	.align		4
.L_21:
        /*0008*/ 	.byte	0x04, 0x17
        /*000a*/ 	.short	(.L_23 - .L_22)
.L_22:
        /*000c*/ 	.word	0x00000000
        /*0010*/ 	.short	0x0000
        /*0012*/ 	.short	0x0070
        /*0014*/ 	.byte	0x00, 0xf0, 0x01, 0x10


	//----- nvinfo : EIATTR_SPARSE_MMA_MASK
	.align		4
.L_23:
        /*0018*/ 	.byte	0x03, 0x50
        /*001a*/ 	.short	0x0000


	//----- nvinfo : EIATTR_MAXREG_COUNT
	.align		4
        /*001c*/ 	.byte	0x03, 0x1b
        /*001e*/ 	.short	0x00a8


	//----- nvinfo : EIATTR_NUM_BARRIERS
	.align		4
        /*0020*/ 	.byte	0x02, 0x4c
        /*0022*/ 	.byte	0x01
	.zero		1


	//----- nvinfo : EIATTR_EXTERNS
	.align		4
        /*0024*/ 	.byte	0x04, 0x0f
        /*0026*/ 	.short	(.L_25 - .L_24)


	//   ....[0]....
	.align		4
.L_24:
        /*0028*/ 	.word	index@(__assertfail)


	//----- nvinfo : EIATTR_MERCURY_ISA_VERSION
	.align		4
.L_25:
        /*002c*/ 	.byte	0x03, 0x5f
        /*002e*/ 	.short	0x0101


	//----- nvinfo : EIATTR_INT_WARP_WIDE_INSTR_OFFSETS
	.align		4
        /*0030*/ 	.byte	0x04, 0x31
        /*0032*/ 	.short	(.L_27 - .L_26)


	//   ....[0]....
.L_26:
        /*0034*/ 	.word	0x000003f0


	//   ....[1]....
        /*0038*/ 	.word	0x00000420


	//   ....[2]....
        /*003c*/ 	.word	0x00000500


	//----- nvinfo : EIATTR_COOP_GROUP_MASK_REGIDS
	.align		4
.L_27:
        /*0040*/ 	.byte	0x04, 0x29
        /*0042*/ 	.short	(.L_29 - .L_28)


	//   ....[0]....
.L_28:
        /*0044*/ 	.word	0xffffffff


	//   ....[1]....
        /*0048*/ 	.word	0xffffffff


	//   ....[2]....
        /*004c*/ 	.word	0xffffffff


	//   ....[3]....
        /*0050*/ 	.word	0xffffffff


	//   ....[4]....
        /*0054*/ 	.word	0xffffffff


	//----- nvinfo : EIATTR_COOP_GROUP_INSTR_OFFSETS
	.align		4
.L_29:
        /*0058*/ 	.byte	0x04, 0x28
        /*005a*/ 	.short	(.L_31 - .L_30)


	//   ....[0]....
.L_30:
        /*005c*/ 	.word	0x00000060


	//   ....[1]....
        /*0060*/ 	.word	0x00000070


	//   ....[2]....
        /*0064*/ 	.word	0x00000130


	//   ....[3]....
        /*0068*/ 	.word	0x00000300


	//   ....[4]....
        /*006c*/ 	.word	0x00000fa0


	//----- nvinfo : EIATTR_REG_RECONFIG
	.align		4
.L_31:
        /*0070*/ 	.byte	0x01, 0x54
	.zero		2


	//----- nvinfo : EIATTR_SYSCALL_OFFSETS
	.align		4
        /*0074*/ 	.byte	0x04, 0x46
        /*0076*/ 	.short	(.L_33 - .L_32)


	//   ....[0]....
.L_32:
        /*0078*/ 	.word	0x00001170


	//----- nvinfo : EIATTR_MBARRIER_INSTR_OFFSETS
	.align		4
.L_33:
        /*007c*/ 	.byte	0x04, 0x39
        /*007e*/ 	.short	(.L_35 - .L_34)


	//   ....[0]....
.L_34:
        /*0080*/ 	.word	0x00000230
        /*0084*/ 	.word	0x000000ff
        /*0088*/ 	.word	0x00000000
        /*008c*/ 	.short	0x0100
        /*008e*/ 	.byte	0x08
	.zero		1


	//   ....[1]....
        /*0090*/ 	.word	0x00000240
        /*0094*/ 	.word	0x000000ff
        /*0098*/ 	.word	0x00000030
        /*009c*/ 	.short	0x0100
        /*009e*/ 	.byte	0x08
	.zero		1


	//   ....[2]....
        /*00a0*/ 	.word	0x00000250
        /*00a4*/ 	.word	0x000000ff
        /*00a8*/ 	.word	0x00000008
        /*00ac*/ 	.short	0x0100
        /*00ae*/ 	.byte	0x08
	.zero		1


	//   ....[3]....
        /*00b0*/ 	.word	0x00000260
        /*00b4*/ 	.word	0x000000ff
        /*00b8*/ 	.word	0x00000038
        /*00bc*/ 	.short	0x0100
        /*00be*/ 	.byte	0x08
	.zero		1


	//   ....[4]....
        /*00c0*/ 	.word	0x00000270
        /*00c4*/ 	.word	0x000000ff
        /*00c8*/ 	.word	0x00000010
        /*00cc*/ 	.short	0x0100
        /*00ce*/ 	.byte	0x08
	.zero		1


	//   ....[5]....
        /*00d0*/ 	.word	0x00000280
        /*00d4*/ 	.word	0x000000ff
        /*00d8*/ 	.word	0x00000040
        /*00dc*/ 	.short	0x0100
        /*00de*/ 	.byte	0x08
	.zero		1


	//   ....[6]....
        /*00e0*/ 	.word	0x00000290
        /*00e4*/ 	.word	0x000000ff
        /*00e8*/ 	.word	0x00000018
        /*00ec*/ 	.short	0x0100
        /*00ee*/ 	.byte	0x08
	.zero		1


	//   ....[7]....
        /*00f0*/ 	.word	0x000002a0
        /*00f4*/ 	.word	0x000000ff
        /*00f8*/ 	.word	0x00000048
        /*00fc*/ 	.short	0x0100
        /*00fe*/ 	.byte	0x08
	.zero		1


	//   ....[8]....
        /*0100*/ 	.word	0x000002b0
        /*0104*/ 	.word	0x000000ff
        /*0108*/ 	.word	0x00000020
        /*010c*/ 	.short	0x0100
        /*010e*/ 	.byte	0x08
	.zero		1


	//   ....[9]....
        /*0110*/ 	.word	0x000002c0
        /*0114*/ 	.word	0x000000ff
        /*0118*/ 	.word	0x00000050
        /*011c*/ 	.short	0x0100
        /*011e*/ 	.byte	0x08
	.zero		1


	//   ....[10]....
        /*0120*/ 	.word	0x000002d0
        /*0124*/ 	.word	0x000000ff
        /*0128*/ 	.word	0x00000028
        /*012c*/ 	.short	0x0100
        /*012e*/ 	.byte	0x08
	.zero		1


	//   ....[11]....
        /*0130*/ 	.word	0x000002e0
        /*0134*/ 	.word	0x000000ff
        /*0138*/ 	.word	0x00000058
        /*013c*/ 	.short	0x0100
        /*013e*/ 	.byte	0x08
	.zero		1


	//   ....[12]....
        /*0140*/ 	.word	0x00000570
        /*0144*/ 	.word	0x000000ff
        /*0148*/ 	.word	0x00000070
        /*014c*/ 	.short	0x0100
        /*014e*/ 	.byte	0x06
	.zero		1


	//   ....[13]....
        /*0150*/ 	.word	0x000005d0
        /*0154*/ 	.word	0x000000ff
        /*0158*/ 	.word	0x00000078
        /*015c*/ 	.short	0x0100
        /*015e*/ 	.byte	0x06
	.zero		1


	//   ....[14]....
        /*0160*/ 	.word	0x00001240
        /*0164*/ 	.word	0x00000003
        /*0168*/ 	.word	0x00000000
        /*016c*/ 	.short	0x010a
        /*016e*/ 	.byte	0x3f
	.zero		1


	//   ....[15]....
        /*0170*/ 	.word	0x00001280
        /*0174*/ 	.word	0x00000003
        /*0178*/ 	.word	0x00000000
        /*017c*/ 	.short	0x010a
        /*017e*/ 	.byte	0x3f
	.zero		1


	//   ....[16]....
        /*0180*/ 	.word	0x000017c0
        /*0184*/ 	.word	0x00000005
        /*0188*/ 	.word	0x00000000
        /*018c*/ 	.short	0x010a
        /*018e*/ 	.byte	0x3f
	.zero		1


	//   ....[17]....
        /*0190*/ 	.word	0x00001800
        /*0194*/ 	.word	0x00000005
        /*0198*/ 	.word	0x00000000
        /*019c*/ 	.short	0x010a
        /*019e*/ 	.byte	0x3f
	.zero		1


	//   ....[18]....
        /*01a0*/ 	.word	0x00001be0
        /*01a4*/ 	.word	0x00000004
        /*01a8*/ 	.word	0x00000000
        /*01ac*/ 	.short	0x0101
        /*01ae*/ 	.byte	0x3f
	.zero		1


	//   ....[19]....
        /*01b0*/ 	.word	0x00001dc0
        /*01b4*/ 	.word	0x00000000
        /*01b8*/ 	.word	0x00000000
        /*01bc*/ 	.short	0x0101
        /*01be*/ 	.byte	0x3f
	.zero		1


	//   ....[20]....
        /*01c0*/ 	.word	0x000064a0
        /*01c4*/ 	.word	0x0000000e
        /*01c8*/ 	.word	0x00000030
        /*01cc*/ 	.short	0x010a
        /*01ce*/ 	.byte	0x3f
	.zero		1


	//   ....[21]....
        /*01d0*/ 	.word	0x00006820
        /*01d4*/ 	.word	0x00000006
        /*01d8*/ 	.word	0x00000078
        /*01dc*/ 	.short	0x0101
        /*01de*/ 	.byte	0x3f
	.zero		1


	//   ....[22]....
        /*01e0*/ 	.word	0x00006f50
        /*01e4*/ 	.word	0x00000007
        /*01e8*/ 	.word	0x00000000
        /*01ec*/ 	.short	0x010a
        /*01ee*/ 	.byte	0x3f
	.zero		1


	//   ....[23]....
        /*01f0*/ 	.word	0x00006fd0
        /*01f4*/ 	.word	0x00000009
        /*01f8*/ 	.word	0x00000000
        /*01fc*/ 	.short	0x010a
        /*01fe*/ 	.byte	0x3f
	.zero		1


	//   ....[24]....
        /*0200*/ 	.word	0x00007060
        /*0204*/ 	.word	0x00000006
        /*0208*/ 	.word	0x00000000
        /*020c*/ 	.short	0x010a
        /*020e*/ 	.byte	0x3f
	.zero		1


	//   ....[25]....
        /*0210*/ 	.word	0x000070f0
        /*0214*/ 	.word	0x00000009
        /*0218*/ 	.word	0x00000000
        /*021c*/ 	.short	0x010a
        /*021e*/ 	.byte	0x3f
	.zero		1


	//   ....[26]....
        /*0220*/ 	.word	0x00007180
        /*0224*/ 	.word	0x00000006
        /*0228*/ 	.word	0x00000000
        /*022c*/ 	.short	0x010a
        /*022e*/ 	.byte	0x3f
	.zero		1


	//   ....[27]....
        /*0230*/ 	.word	0x00007210
        /*0234*/ 	.word	0x00000003
        /*0238*/ 	.word	0x00000000
        /*023c*/ 	.short	0x010a
        /*023e*/ 	.byte	0x3f
	.zero		1


	//   ....[28]....
        /*0240*/ 	.word	0x00007270
        /*0244*/ 	.word	0x00000003
        /*0248*/ 	.word	0x00000000
        /*024c*/ 	.short	0x010a
        /*024e*/ 	.byte	0x3f
	.zero		1


	//   ....[29]....
        /*0250*/ 	.word	0x000072c0
        /*0254*/ 	.word	0x00000005
        /*0258*/ 	.word	0x00000000
        /*025c*/ 	.short	0x010a
        /*025e*/ 	.byte	0x3f
	.zero		1


	//   ....[30]....
        /*0260*/ 	.word	0x00007390
        /*0264*/ 	.word	0x0000000e
        /*0268*/ 	.word	0x00000030
        /*026c*/ 	.short	0x010a
        /*026e*/ 	.byte	0x3f
	.zero		1


	//   ....[31]....
        /*0270*/ 	.word	0x00007460
        /*0274*/ 	.word	0x00000007
        /*0278*/ 	.word	0x00000000
        /*027c*/ 	.short	0x010a
        /*027e*/ 	.byte	0x3f
	.zero		1


	//   ....[32]....
        /*0280*/ 	.word	0x000074b0
        /*0284*/ 	.word	0x00000009
        /*0288*/ 	.word	0x00000000
        /*028c*/ 	.short	0x010a
        /*028e*/ 	.byte	0x3f
	.zero		1


	//   ....[33]....
        /*0290*/ 	.word	0x00007500
        /*0294*/ 	.word	0x00000006
        /*0298*/ 	.word	0x00000000
        /*029c*/ 	.short	0x010a
        /*029e*/ 	.byte	0x3f
	.zero		1


	//   ....[34]....
        /*02a0*/ 	.word	0x00007550
        /*02a4*/ 	.word	0x00000009
        /*02a8*/ 	.word	0x00000000
        /*02ac*/ 	.short	0x010a
        /*02ae*/ 	.byte	0x3f
	.zero		1


	//   ....[35]....
        /*02b0*/ 	.word	0x000075a0
        /*02b4*/ 	.word	0x00000006
        /*02b8*/ 	.word	0x00000000
        /*02bc*/ 	.short	0x010a
        /*02be*/ 	.byte	0x3f
	.zero		1


	//----- nvinfo : EIATTR_NUM_MBARRIERS
	.align		4
.L_35:
        /*02c0*/ 	.byte	0x03, 0x38
        /*02c2*/ 	.short	0x000e


	//----- nvinfo : EIATTR_EXIT_INSTR_OFFSETS
	.align		4
        /*02c4*/ 	.byte	0x04, 0x1c
        /*02c6*/ 	.short	(.L_37 - .L_36)


	//   ....[0]....
.L_36:
        /*02c8*/ 	.word	0x00000620


	//   ....[1]....
        /*02cc*/ 	.word	0x00000ee0


	//   ....[2]....
        /*02d0*/ 	.word	0x00005b10


	//   ....[3]....
        /*02d4*/ 	.word	0x00006140


	//   ....[4]....
        /*02d8*/ 	.word	0x00007260


	//----- nvinfo : EIATTR_MAX_THREADS
	.align		4
.L_37:
        /*02dc*/ 	.byte	0x04, 0x05
        /*02de*/ 	.short	(.L_39 - .L_38)
.L_38:
        /*02e0*/ 	.word	0x00000180
        /*02e4*/ 	.word	0x00000001
        /*02e8*/ 	.word	0x00000001


	//----- nvinfo : EIATTR_CRS_STACK_SIZE
	.align		4
.L_39:
        /*02ec*/ 	.byte	0x04, 0x1e
        /*02ee*/ 	.short	(.L_41 - .L_40)
.L_40:
        /*02f0*/ 	.word	0x00000000


	//----- nvinfo : EIATTR_CBANK_PARAM_SIZE
	.align		4
.L_41:
        /*02f4*/ 	.byte	0x03, 0x19
        /*02f6*/ 	.short	0x0470


	//----- nvinfo : EIATTR_PARAM_CBANK
	.align		4
        /*02f8*/ 	.byte	0x04, 0x0a
        /*02fa*/ 	.short	(.L_43 - .L_42)
	.align		4
.L_42:
        /*02fc*/ 	.word	index@(.nv.constant0._ZN7cutlass13device_kernelINS_4gemm6kernel13GemmUniversalIN4cute5tupleIJiiiiEEENS1_10collective13CollectiveMmaINS1_34MainloopSm90TmaGmmaWarpSpecializedILi6ENS5_IJNS4_1CILi1EEESB_SB_EEENS1_35KernelTmaWarpSpecializedCooperativeEEENS5_IJNSA_ILi256EEENSA_ILi64EEENSA_ILi128EEEEEEaNS5_IJlSB_lEEEaSJ_NS4_8TiledMMAINS4_8MMA_AtomIJNS4_4SM904GMMA26MMA_64x64x32_S32S8S8_SS_TNEEEENS4_6LayoutINS5_IJNSA_ILi2EEESB_SB_EEENS5_IJSB_NSA_ILi0EEEST_EEEEENS5_IJNS4_10UnderscoreESW_SW_EEEEENS4_13SM90_TMA_LOADENS4_14ComposedLayoutINS4_7SwizzleILi3ELi4ELi3EEENS4_18smem_ptr_flag_bitsILi8EEENSQ_INS5_IJNSA_ILi8EEESH_EEENS5_IJSH_SB_EEEEEEEvNS4_8identityESZ_S19_vS1A_EENS_8epilogue10collective6detail29Sm90TmaWarpSpecializedAdapterINS1D_15DefaultEpilogueIaSJ_SJ_NS1C_6thread17LinearCombinationIaLi1EiiLNS1H_9ScaleType4KindE0ELNS_15FloatRoundStyleE2EaEENS1_15EpilogueDefaultEEEEEvvEEEEvNT_6ParamsE)
        /*0300*/ 	.short	0x0210
        /*0302*/ 	.short	0x0470


	//----- nvinfo : EIATTR_SW_WAR
	.align		4
.L_43:
        /*0304*/ 	.byte	0x04, 0x36
        /*0306*/ 	.short	(.L_45 - .L_44)
.L_44:
        /*0308*/ 	.word	0x00000008
.L_45:


//--------------------- .nv.callgraph             --------------------------
	.section	.nv.callgraph,"",@"SHT_CUDA_CALLGRAPH"
	.align	4
	.sectionentsize	8
	.align		4
        /*0000*/ 	.word	0x00000000
	.align		4
        /*0004*/ 	.word	0xffffffff
	.align		4
        /*0008*/ 	.word	index@(_ZN7cutlass13device_kernelINS_4gemm6kernel13GemmUniversalIN4cute5tupleIJiiiiEEENS1_10collective13CollectiveMmaINS1_34MainloopSm90TmaGmmaWarpSpecializedILi6ENS5_IJNS4_1CILi1EEESB_SB_EEENS1_35KernelTmaWarpSpecializedCooperativeEEENS5_IJNSA_ILi256EEENSA_ILi64EEENSA_ILi128EEEEEEaNS5_IJlSB_lEEEaSJ_NS4_8TiledMMAINS4_8MMA_AtomIJNS4_4SM904GMMA26MMA_64x64x32_S32S8S8_SS_TNEEEENS4_6LayoutINS5_IJNSA_ILi2EEESB_SB_EEENS5_IJSB_NSA_ILi0EEEST_EEEEENS5_IJNS4_10UnderscoreESW_SW_EEEEENS4_13SM90_TMA_LOADENS4_14ComposedLayoutINS4_7SwizzleILi3ELi4ELi3EEENS4_18smem_ptr_flag_bitsILi8EEENSQ_INS5_IJNSA_ILi8EEESH_EEENS5_IJSH_SB_EEEEEEEvNS4_8identityESZ_S19_vS1A_EENS_8epilogue10collective6detail29Sm90TmaWarpSpecializedAdapterINS1D_15DefaultEpilogueIaSJ_SJ_NS1C_6thread17LinearCombinationIaLi1EiiLNS1H_9ScaleType4KindE0ELNS_15FloatRoundStyleE2EaEENS1_15EpilogueDefaultEEEEEvvEEEEvNT_6ParamsE)
	.align		4
        /*000c*/ 	.word	index@(__assertfail)
	.align		4
        /*0010*/ 	.word	0x00000000
	.align		4
        /*0014*/ 	.word	0xfffffffe
	.align		4
        /*0018*/ 	.word	0x00000000
	.align		4
        /*001c*/ 	.word	0xfffffffd
	.align		4
        /*0020*/ 	.word	0x00000000
	.align		4
        /*0024*/ 	.word	0xfffffffc


//--------------------- .nv.constant4             --------------------------
	.section	.nv.constant4,"a",@progbits
	.align	8
	.align		8
.nv.constant4:
        /*0000*/ 	.dword	__assertfail
	.align		8
        /*0008*/ 	.dword	__unnamed_1
	.align		8
        /*0010*/ 	.dword	_ZN40_INTERNAL_fd7b1a7c_4_k_cu_95306c8a_272674cuda3std3__45__cpo5beginE
	.align		8
        /*0018*/ 	.dword	_ZN40_INTERNAL_fd7b1a7c_4_k_cu_95306c8a_272674cuda3std3__45__cpo3endE
	.align		8
        /*0020*/ 	.dword	_ZN40_INTERNAL_fd7b1a7c_4_k_cu_95306c8a_272674cuda3std3__45__cpo6cbeginE
	.align		8
        /*0028*/ 	.dword	_ZN40_INTERNAL_fd7b1a7c_4_k_cu_95306c8a_272674cuda3std3__45__cpo4cendE
	.align		8
        /*0030*/ 	.dword	_ZN40_INTERNAL_fd7b1a7c_4_k_cu_95306c8a_272674cuda3std3__442_GLOBAL__N__fd7b1a7c_4_k_cu_95306c8a_272676ignoreE
	.align		8
        /*0038*/ 	.dword	_ZN40_INTERNAL_fd7b1a7c_4_k_cu_95306c8a_272674cuda3std3__419piecewise_constructE
	.align		8
        /*0040*/ 	.dword	_ZN40_INTERNAL_fd7b1a7c_4_k_cu_95306c8a_272674cuda3std3__48in_placeE
	.align		8
        /*0048*/ 	.dword	_ZN40_INTERNAL_fd7b1a7c_4_k_cu_95306c8a_272674cuda3std6ranges3__45__cpo4swapE
	.align		8
        /*0050*/ 	.dword	_ZN40_INTERNAL_fd7b1a7c_4_k_cu_95306c8a_272674cuda3std6ranges3__45__cpo9iter_moveE
	.align		8
        /*0058*/ 	.dword	_ZN40_INTERNAL_fd7b1a7c_4_k_cu_95306c8a_272674cute7productE
	.align		8
        /*0060*/ 	.dword	_ZN40_INTERNAL_fd7b1a7c_4_k_cu_95306c8a_272674cute1_E
	.align		8
        /*0068*/ 	.dword	$str$22
	.align		8
        /*0070*/ 	.dword	$str$23


//--------------------- .text._ZN7cutlass13device_kernelINS_4gemm6kernel13GemmUniversalIN4cute5tupleIJiiiiEEENS1_10collective13CollectiveMmaINS1_34MainloopSm90TmaGmmaWarpSpecializedILi6ENS5_IJNS4_1CILi1EEESB_SB_EEENS1_35KernelTmaWarpSpecializedCooperativeEEENS5_IJNSA_ILi256EEENSA_ILi64EEENSA_ILi128EEEEEEaNS5_IJlSB_lEEEaSJ_NS4_8TiledMMAINS4_8MMA_AtomIJNS4_4SM904GMMA26MMA_64x64x32_S32S8S8_SS_TNEEEENS4_6LayoutINS5_IJNSA_ILi2EEESB_SB_EEENS5_IJSB_NSA_ILi0EEEST_EEEEENS5_IJNS4_10UnderscoreESW_SW_EEEEENS4_13SM90_TMA_LOADENS4_14ComposedLayoutINS4_7SwizzleILi3ELi4ELi3EEENS4_18smem_ptr_flag_bitsILi8EEENSQ_INS5_IJNSA_ILi8EEESH_EEENS5_IJSH_SB_EEEEEEEvNS4_8identityESZ_S19_vS1A_EENS_8epilogue10collective6detail29Sm90TmaWarpSpecializedAdapterINS1D_15DefaultEpilogueIaSJ_SJ_NS1C_6thread17LinearCombinationIaLi1EiiLNS1H_9ScaleType4KindE0ELNS_15FloatRoundStyleE2EaEENS1_15EpilogueDefaultEEEEEvvEEEEvNT_6ParamsE --------------------------
	.section	.text._ZN7cutlass13device_kernelINS_4gemm6kernel13GemmUniversalIN4cute5tupleIJiiiiEEENS1_10collective13CollectiveMmaINS1_34MainloopSm90TmaGmmaWarpSpecializedILi6ENS5_IJNS4_1CILi1EEESB_SB_EEENS1_35KernelTmaWarpSpecializedCooperativeEEENS5_IJNSA_ILi256EEENSA_ILi64EEENSA_ILi128EEEEEEaNS5_IJlSB_lEEEaSJ_NS4_8TiledMMAINS4_8MMA_AtomIJNS4_4SM904GMMA26MMA_64x64x32_S32S8S8_SS_TNEEEENS4_6LayoutINS5_IJNSA_ILi2EEESB_SB_EEENS5_IJSB_NSA_ILi0EEEST_EEEEENS5_IJNS4_10UnderscoreESW_SW_EEEEENS4_13SM90_TMA_LOADENS4_14ComposedLayoutINS4_7SwizzleILi3ELi4ELi3EEENS4_18smem_ptr_flag_bitsILi8EEENSQ_INS5_IJNSA_ILi8EEESH_EEENS5_IJSH_SB_EEEEEEEvNS4_8identityESZ_S19_vS1A_EENS_8epilogue10collective6detail29Sm90TmaWarpSpecializedAdapterINS1D_15DefaultEpilogueIaSJ_SJ_NS1C_6thread17LinearCombinationIaLi1EiiLNS1H_9ScaleType4KindE0ELNS_15FloatRoundStyleE2EaEENS1_15EpilogueDefaultEEEEEvvEEEEvNT_6ParamsE,"ax",@progbits
	.align	128
.text._ZN7cutlass13device_kernelINS_4gemm6kernel13GemmUniversalIN4cute5tupleIJiiiiEEENS1_10collective13CollectiveMmaINS1_34MainloopSm90TmaGmmaWarpSpecializedILi6ENS5_IJNS4_1CILi1EEESB_SB_EEENS1_35KernelTmaWarpSpecializedCooperativeEEENS5_IJNSA_ILi256EEENSA_ILi64EEENSA_ILi128EEEEEEaNS5_IJlSB_lEEEaSJ_NS4_8TiledMMAINS4_8MMA_AtomIJNS4_4SM904GMMA26MMA_64x64x32_S32S8S8_SS_TNEEEENS4_6LayoutINS5_IJNSA_ILi2EEESB_SB_EEENS5_IJSB_NSA_ILi0EEEST_EEEEENS5_IJNS4_10UnderscoreESW_SW_EEEEENS4_13SM90_TMA_LOADENS4_14ComposedLayoutINS4_7SwizzleILi3ELi4ELi3EEENS4_18smem_ptr_flag_bitsILi8EEENSQ_INS5_IJNSA_ILi8EEESH_EEENS5_IJSH_SB_EEEEEEEvNS4_8identityESZ_S19_vS1A_EENS_8epilogue10collective6detail29Sm90TmaWarpSpecializedAdapterINS1D_15DefaultEpilogueIaSJ_SJ_NS1C_6thread17LinearCombinationIaLi1EiiLNS1H_9ScaleType4KindE0ELNS_15FloatRoundStyleE2EaEENS1_15EpilogueDefaultEEEEEvvEEEEvNT_6ParamsE:
        .type           _ZN7cutlass13device_kernelINS_4gemm6kernel13GemmUniversalIN4cute5tupleIJiiiiEEENS1_10collective13CollectiveMmaINS1_34MainloopSm90TmaGmmaWarpSpecializedILi6ENS5_IJNS4_1CILi1EEESB_SB_EEENS1_35KernelTmaWarpSpecializedCooperativeEEENS5_IJNSA_ILi256EEENSA_ILi64EEENSA_ILi128EEEEEEaNS5_IJlSB_lEEEaSJ_NS4_8TiledMMAINS4_8MMA_AtomIJNS4_4SM904GMMA26MMA_64x64x32_S32S8S8_SS_TNEEEENS4_6LayoutINS5_IJNSA_ILi2EEESB_SB_EEENS5_IJSB_NSA_ILi0EEEST_EEEEENS5_IJNS4_10UnderscoreESW_SW_EEEEENS4_13SM90_TMA_LOADENS4_14ComposedLayoutINS4_7SwizzleILi3ELi4ELi3EEENS4_18smem_ptr_flag_bitsILi8EEENSQ_INS5_IJNSA_ILi8EEESH_EEENS5_IJSH_SB_EEEEEEEvNS4_8identityESZ_S19_vS1A_EENS_8epilogue10collective6detail29Sm90TmaWarpSpecializedAdapterINS1D_15DefaultEpilogueIaSJ_SJ_NS1C_6thread17LinearCombinationIaLi1EiiLNS1H_9ScaleType4KindE0ELNS_15FloatRoundStyleE2EaEENS1_15EpilogueDefaultEEEEEvvEEEEvNT_6ParamsE,@function
        .size           _ZN7cutlass13device_kernelINS_4gemm6kernel13GemmUniversalIN4cute5tupleIJiiiiEEENS1_10collective13CollectiveMmaINS1_34MainloopSm90TmaGmmaWarpSpecializedILi6ENS5_IJNS4_1CILi1EEESB_SB_EEENS1_35KernelTmaWarpSpecializedCooperativeEEENS5_IJNSA_ILi256EEENSA_ILi64EEENSA_ILi128EEEEEEaNS5_IJlSB_lEEEaSJ_NS4_8TiledMMAINS4_8MMA_AtomIJNS4_4SM904GMMA26MMA_64x64x32_S32S8S8_SS_TNEEEENS4_6LayoutINS5_IJNSA_ILi2EEESB_SB_EEENS5_IJSB_NSA_ILi0EEEST_EEEEENS5_IJNS4_10UnderscoreESW_SW_EEEEENS4_13SM90_TMA_LOADENS4_14ComposedLayoutINS4_7SwizzleILi3ELi4ELi3EEENS4_18smem_ptr_flag_bitsILi8EEENSQ_INS5_IJNSA_ILi8EEESH_EEENS5_IJSH_SB_EEEEEEEvNS4_8identityESZ_S19_vS1A_EENS_8epilogue10collective6detail29Sm90TmaWarpSpecializedAdapterINS1D_15DefaultEpilogueIaSJ_SJ_NS1C_6thread17LinearCombinationIaLi1EiiLNS1H_9ScaleType4KindE0ELNS_15FloatRoundStyleE2EaEENS1_15EpilogueDefaultEEEEEvvEEEEvNT_6ParamsE,(.L_x_202 - _ZN7cutlass13device_kernelINS_4gemm6kernel13GemmUniversalIN4cute5tupleIJiiiiEEENS1_10collective13CollectiveMmaINS1_34MainloopSm90TmaGmmaWarpSpecializedILi6ENS5_IJNS4_1CILi1EEESB_SB_EEENS1_35KernelTmaWarpSpecializedCooperativeEEENS5_IJNSA_ILi256EEENSA_ILi64EEENSA_ILi128EEEEEEaNS5_IJlSB_lEEEaSJ_NS4_8TiledMMAINS4_8MMA_AtomIJNS4_4SM904GMMA26MMA_64x64x32_S32S8S8_SS_TNEEEENS4_6LayoutINS5_IJNSA_ILi2EEESB_SB_EEENS5_IJSB_NSA_ILi0EEEST_EEEEENS5_IJNS4_10UnderscoreESW_SW_EEEEENS4_13SM90_TMA_LOADENS4_14ComposedLayoutINS4_7SwizzleILi3ELi4ELi3EEENS4_18smem_ptr_flag_bitsILi8EEENSQ_INS5_IJNSA_ILi8EEESH_EEENS5_IJSH_SB_EEEEEEEvNS4_8identityESZ_S19_vS1A_EENS_8epilogue10collective6detail29Sm90TmaWarpSpecializedAdapterINS1D_15DefaultEpilogueIaSJ_SJ_NS1C_6thread17LinearCombinationIaLi1EiiLNS1H_9ScaleType4KindE0ELNS_15FloatRoundStyleE2EaEENS1_15EpilogueDefaultEEEEEvvEEEEvNT_6ParamsE)
        .other          _ZN7cutlass13device_kernelINS_4gemm6kernel13GemmUniversalIN4cute5tupleIJiiiiEEENS1_10collective13CollectiveMmaINS1_34MainloopSm90TmaGmmaWarpSpecializedILi6ENS5_IJNS4_1CILi1EEESB_SB_EEENS1_35KernelTmaWarpSpecializedCooperativeEEENS5_IJNSA_ILi256EEENSA_ILi64EEENSA_ILi128EEEEEEaNS5_IJlSB_lEEEaSJ_NS4_8TiledMMAINS4_8MMA_AtomIJNS4_4SM904GMMA26MMA_64x64x32_S32S8S8_SS_TNEEEENS4_6LayoutINS5_IJNSA_ILi2EEESB_SB_EEENS5_IJSB_NSA_ILi0EEEST_EEEEENS5_IJNS4_10UnderscoreESW_SW_EEEEENS4_13SM90_TMA_LOADENS4_14ComposedLayoutINS4_7SwizzleILi3ELi4ELi3EEENS4_18smem_ptr_flag_bitsILi8EEENSQ_INS5_IJNSA_ILi8EEESH_EEENS5_IJSH_SB_EEEEEEEvNS4_8identityESZ_S19_vS1A_EENS_8epilogue10collective6detail29Sm90TmaWarpSpecializedAdapterINS1D_15DefaultEpilogueIaSJ_SJ_NS1C_6thread17LinearCombinationIaLi1EiiLNS1H_9ScaleType4KindE0ELNS_15FloatRoundStyleE2EaEENS1_15EpilogueDefaultEEEEEvvEEEEvNT_6ParamsE,@"STO_CUDA_ENTRY STV_DEFAULT"
_ZN7cutlass13device_kernelINS_4gemm6kernel13GemmUniversalIN4cute5tupleIJiiiiEEENS1_10collective13CollectiveMmaINS1_34MainloopSm90TmaGmmaWarpSpecializedILi6ENS5_IJNS4_1CILi1EEESB_SB_EEENS1_35KernelTmaWarpSpecializedCooperativeEEENS5_IJNSA_ILi256EEENSA_ILi64EEENSA_ILi128EEEEEEaNS5_IJlSB_lEEEaSJ_NS4_8TiledMMAINS4_8MMA_AtomIJNS4_4SM904GMMA26MMA_64x64x32_S32S8S8_SS_TNEEEENS4_6LayoutINS5_IJNSA_ILi2EEESB_SB_EEENS5_IJSB_NSA_ILi0EEEST_EEEEENS5_IJNS4_10UnderscoreESW_SW_EEEEENS4_13SM90_TMA_LOADENS4_14ComposedLayoutINS4_7SwizzleILi3ELi4ELi3EEENS4_18smem_ptr_flag_bitsILi8EEENSQ_INS5_IJNSA_ILi8EEESH_EEENS5_IJSH_SB_EEEEEEEvNS4_8identityESZ_S19_vS1A_EENS_8epilogue10collective6detail29Sm90TmaWarpSpecializedAdapterINS1D_15DefaultEpilogueIaSJ_SJ_NS1C_6thread17LinearCombinationIaLi1EiiLNS1H_9ScaleType4KindE0ELNS_15FloatRoundStyleE2EaEENS1_15EpilogueDefaultEEEEEvvEEEEvNT_6ParamsE:
[----:B------:R-:W0:Y:S01]  /*0000*/  LDC R1, c[0x0][0x28] ;  /* 0x00000a00ff017b82 */ /* 0x000e220000000800 */
[----:B------:R-:W1:Y:S01]  /*0010*/  S2R R18, SR_TID.X ;  /* 0x0000000000127919 */ /* 0x000e620000002100 */
[----:B------:R-:W-:Y:S01]  /*0020*/  ELECT P0, URZ, PT ;  /* 0x00000000003f782f */ /* 0x000fe20003800000 */
[----:B------:R-:W-:Y:S01]  /*0030*/  BSSY B0, `(.L_x_0) ;  /* 0x000000f000007945 */ /* 0x000fe20003800000 */
[--C-:B-1----:R-:W-:Y:S02]  /*0040*/  SHF.R.U32.HI R0, RZ, 0x5, R18.reuse ;  /* 0x00000005ff007819 */ /* 0x102fe40000011612 */
[----:B------:R-:W-:-:S03]  /*0050*/  SHF.R.U32.HI R2, RZ, 0x7, R18 ;  /* 0x00000007ff027819 */ /* 0x000fc60000011612 */
[----:B------:R-:W1:Y:S04]  /*0060*/  SHFL.IDX PT, R5, R0, RZ, 0x1f ;  /* 0x00001fff00057589 */ /* 0x000e6800000e0000 */
[----:B------:R2:W3:Y:S01]  /*0070*/  SHFL.IDX PT, R8, R2, RZ, 0x1f ;  /* 0x00001fff02087589 */ /* 0x0004e200000e0000 */
[----:B-1----:R-:W-:-:S13]  /*0080*/  ISETP.NE.OR P0, PT, R5, RZ, !P0 ;  /* 0x000000ff0500720c */ /* 0x002fda0004705670 */
[----:B0-23--:R-:W-:Y:S05]  /*0090*/  @P0 BRA `(.L_x_1) ;  /* 0x0000000000200947 */ /* 0x00dfea0003800000 */
[----:B------:R-:W-:Y:S02]  /*00a0*/  ULDC.64 UR4, c[0x0][0x198] ;  /* 0x0000660000047ab9 */ /* 0x000fe40000000a00 */
[----:B------:R-:W-:Y:S02]  /*00b0*/  UIADD3 UR6, UP0, UR4, 0xf0, URZ ;  /* 0x000000f004067890 */ /* 0x000fe4000ff1e03f */
[----:B------:R-:W-:Y:S02]  /*00c0*/  UIADD3 UR4, UP1, UR4, 0x1f0, URZ ;  /* 0x000001f004047890 */ /* 0x000fe4000ff3e03f */
[----:B------:R-:W-:Y:S02]  /*00d0*/  UIADD3.X UR7, URZ, UR5, URZ, UP0, !UPT ;  /* 0x000000053f077290 */ /* 0x000fe400087fe43f */
[----:B------:R-:W-:-:S07]  /*00e0*/  UIADD3.X UR5, URZ, UR5, URZ, UP1, !UPT ;  /* 0x000000053f057290 */ /* 0x000fce0008ffe43f */
[----:B------:R0:W-:Y:S02]  /*00f0*/  UTMACCTL.PF [UR6] ;  /* 0x00000000060079b9 */ /* 0x0001e40008040000 */
[----:B------:R0:W-:Y:S02]  /*0100*/  UTMACCTL.PF [UR4] ;  /* 0x00000000040079b9 */ /* 0x0001e40008040000 */
[----:B0-----:R-:W-:Y:S01]  /*0110*/  NOP ;  /* 0x0000000000007918 */ /* 0x001fe20000000000 */
.L_x_1:
[----:B------:R-:W-:Y:S05]  /*0120*/  BSYNC B0 ;  /* 0x0000000000007941 */ /* 0x000fea0003800000 */
.L_x_0:
[----:B------:R-:W0:Y:S02]  /*0130*/  SHFL.IDX PT, R2, R0, RZ, 0x1f ;  /* 0x00001fff00027589 */ /* 0x000e2400000e0000 */
[----:B0-----:R-:W-:-:S13]  /*0140*/  ISETP.NE.AND P0, PT, R2, RZ, PT ;  /* 0x000000ff0200720c */ /* 0x001fda0003f05270 */
[----:B------:R-:W-:Y:S05]  /*0150*/  @P0 BRA `(.L_x_2) ;  /* 0x0000000000680947 */ /* 0x000fea0003800000 */
[----:B------:R-:W0:Y:S01]  /*0160*/  S2UR UR8, SR_CgaCtaId ;  /* 0x00000000000879c3 */ /* 0x000e220000008800 */
[----:B------:R-:W-:Y:S01]  /*0170*/  UMOV UR4, 0x400 ;  /* 0x0000040000047882 */ /* 0x000fe20000000000 */
[----:B------:R-:W-:Y:S01]  /*0180*/  UMOV UR5, 0x1 ;  /* 0x0000000100057882 */ /* 0x000fe20000000000 */
[----:B------:R-:W-:Y:S01]  /*0190*/  UMOV UR6, 0x100 ;  /* 0x0000010000067882 */ /* 0x000fe20000000000 */
[----:B------:R-:W-:Y:S01]  /*01a0*/  ELECT P0, URZ, PT ;  /* 0x00000000003f782f */ /* 0x000fe20003800000 */
[----:B------:R-:W-:-:S04]  /*01b0*/  UIADD3 UR6, -UR6, 0x100000, URZ ;  /* 0x0010000006067890 */ /* 0x000fc8000fffe13f */
[----:B------:R-:W-:Y:S02]  /*01c0*/  USHF.L.U32 UR7, UR6, 0xb, URZ ;  /* 0x0000000b06077899 */ /* 0x000fe4000800063f */
[----:B------:R-:W-:Y:S02]  /*01d0*/  USHF.L.U32 UR6, UR6, 0x1, URZ ;  /* 0x0000000106067899 */ /* 0x000fe4000800063f */
[----:B0-----:R-:W-:Y:S02]  /*01e0*/  ULEA UR8, UR8, UR4, 0x18 ;  /* 0x0000000408087291 */ /* 0x001fe4000f8ec03f */
[----:B------:R-:W-:-:S04]  /*01f0*/  UIADD3 UR4, -UR5, 0x100000, URZ ;  /* 0x0010000005047890 */ /* 0x000fc8000fffe13f */
[----:B------:R-:W-:Y:S02]  /*0200*/  USHF.L.U32 UR5, UR4, 0xb, URZ ;  /* 0x0000000b04057899 */ /* 0x000fe4000800063f */
[----:B------:R-:W-:Y:S01]  /*0210*/  USHF.L.U32 UR4, UR4, 0x1, URZ ;  /* 0x0000000104047899 */ /* 0x000fe2000800063f */
[----:B------:R-:W0:Y:S11]  /*0220*/  FENCE.VIEW.ASYNC.S ;  /* 0x00000000000073c6 */ /* 0x000e360000000000 */
[----:B0-----:R0:W1:Y:S01]  /*0230*/  SYNCS.EXCH.64 URZ, [UR8], UR4 ;  /* 0x00000004083f75b2 */ /* 0x0010620008000100 */
[----:B------:R0:W2:Y:S01]  /*0240*/  SYNCS.EXCH.64 URZ, [UR8+0x30], UR6 ;  /* 0x00003006083f75b2 */ /* 0x0000a20008000100 */
[----:B------:R0:W3:Y:S01]  /*0250*/  SYNCS.EXCH.64 URZ, [UR8+0x8], UR4 ;  /* 0x00000804083f75b2 */ /* 0x0000e20008000100 */
[----:B------:R0:W4:Y:S01]  /*0260*/  SYNCS.EXCH.64 URZ, [UR8+0x38], UR6 ;  /* 0x00003806083f75b2 */ /* 0x0001220008000100 */
[----:B------:R0:W0:Y:S01]  /*0270*/  SYNCS.EXCH.64 URZ, [UR8+0x10], UR4 ;  /* 0x00001004083f75b2 */ /* 0x0000220008000100 */
[----:B------:R0:W0:Y:S01]  /*0280*/  SYNCS.EXCH.64 URZ, [UR8+0x40], UR6 ;  /* 0x00004006083f75b2 */ /* 0x0000220008000100 */
[----:B------:R0:W0:Y:S01]  /*0290*/  SYNCS.EXCH.64 URZ, [UR8+0x18], UR4 ;  /* 0x00001804083f75b2 */ /* 0x0000220008000100 */
[----:B------:R0:W0:Y:S01]  /*02a0*/  SYNCS.EXCH.64 URZ, [UR8+0x48], UR6 ;  /* 0x00004806083f75b2 */ /* 0x0000220008000100 */
[----:B------:R0:W0:Y:S01]  /*02b0*/  SYNCS.EXCH.64 URZ, [UR8+0x20], UR4 ;  /* 0x00002004083f75b2 */ /* 0x0000220008000100 */
[----:B------:R0:W0:Y:S01]  /*02c0*/  SYNCS.EXCH.64 URZ, [UR8+0x50], UR6 ;  /* 0x00005006083f75b2 */ /* 0x0000220008000100 */
[----:B------:R0:W0:Y:S01]  /*02d0*/  SYNCS.EXCH.64 URZ, [UR8+0x28], UR4 ;  /* 0x00002804083f75b2 */ /* 0x0000220008000100 */
[----:B------:R0:W0:Y:S01]  /*02e0*/  SYNCS.EXCH.64 URZ, [UR8+0x58], UR6 ;  /* 0x00005806083f75b2 */ /* 0x0000220008000100 */
[----:B------:R-:W-:Y:S01]  /*02f0*/  NOP ;  /* 0x0000000000007918 */ /* 0x000fe20000000000 */
.L_x_2:
[----:B------:R-:W5:Y:S01]  /*0300*/  SHFL.IDX PT, R0, R0, RZ, 0x1f ;  /* 0x00001fff00007589 */ /* 0x000f6200000e0000 */
[----:B------:R-:W-:Y:S01]  /*0310*/  ELECT P0, URZ, PT ;  /* 0x00000000003f782f */ /* 0x000fe20003800000 */
[----:B------:R-:W1:Y:S01]  /*0320*/  LDC R2, c[0x0][0x65c] ;  /* 0x00019700ff027b82 */ /* 0x000e620000000800 */
[----:B------:R-:W-:Y:S01]  /*0330*/  SHF.R.S32.HI R6, RZ, 0x1f, R5 ;  /* 0x0000001fff067819 */ /* 0x000fe20000011405 */
[----:B------:R-:W2:Y:S01]  /*0340*/  S2R R3, SR_CTAID.Y ;  /* 0x0000000000037919 */ /* 0x000ea20000002600 */
[----:B0-----:R-:W-:Y:S01]  /*0350*/  UMOV UR4, 0x20 ;  /* 0x0000002000047882 */ /* 0x001fe20000000000 */
[----:B------:R-:W-:Y:S01]  /*0360*/  ISETP.NE.AND P2, PT, R8, RZ, PT ;  /* 0x000000ff0800720c */ /* 0x000fe20003f45270 */
[----:B------:R-:W-:Y:S01]  /*0370*/  NOP ;  /* 0x0000000000007918 */ /* 0x000fe20000000000 */
[----:B------:R-:W0:Y:S01]  /*0380*/  S2R R4, SR_CTAID.X ;  /* 0x0000000000047919 */ /* 0x000e220000002500 */
[----:B------:R-:W-:Y:S01]  /*0390*/  LEA.HI R6, R6, R5, RZ, 0x2 ;  /* 0x0000000506067211 */ /* 0x000fe200078f10ff */
[----:B------:R-:W-:Y:S01]  /*03a0*/  NOP ;  /* 0x0000000000007918 */ /* 0x000fe20000000000 */
[----:B-----5:R-:W-:-:S02]  /*03b0*/  ISETP.NE.OR P0, PT, R0, RZ, !P0 ;  /* 0x000000ff0000720c */ /* 0x020fc40004705670 */
[----:B-1----:R-:W-:-:S04]  /*03c0*/  ISETP.NE.AND P3, PT, R2, 0x1, PT ;  /* 0x000000010200780c */ /* 0x002fc80003f65270 */
[----:B------:R-:W-:Y:S02]  /*03d0*/  P2R R0, PR, RZ, 0x8 ;  /* 0x00000008ff007803 */ /* 0x000fe40000000000 */
[----:B------:R-:W-:-:S05]  /*03e0*/  LOP3.LUT R0, R6, 0xfffffffc, RZ, 0xc0, !PT ;  /* 0xfffffffc06007812 */ /* 0x000fca00078ec0ff */
[----:B------:R-:W-:Y:S01]  /*03f0*/  VOTEU.ALL UP0, P0 ;  /* 0x00000000003f7886 */ /* 0x000fe20000000000 */
[----:B------:R-:W-:Y:S01]  /*0400*/  IMAD.IADD R0, R5, 0x1, -R0 ;  /* 0x0000000105007824 */ /* 0x000fe200078e0a00 */
[----:B------:R-:W0:Y:S01]  /*0410*/  @P3 LDC R17, c[0x0][0x10] ;  /* 0x00000400ff113b82 */ /* 0x000e220000000800 */
[----:B------:R-:W-:Y:S01]  /*0420*/  VOTEU.ALL UP1, P0 ;  /* 0x00000000003f7886 */ /* 0x000fe20000020000 */
[----:B--2---:R-:W-:Y:S01]  /*0430*/  @P3 IMAD.MOV.U32 R6, RZ, RZ, R3 ;  /* 0x000000ffff063224 */ /* 0x004fe200078e0003 */
[----:B------:R-:W-:Y:S01]  /*0440*/  @!UP0 UMOV UR6, 0x400 ;  /* 0x0000040000068882 */ /* 0x000fe20000000000 */
[----:B------:R-:W-:-:S04]  /*0450*/  @!UP0 UIADD3 UR4, -UR4, 0x100000, URZ ;  /* 0x0010000004048890 */ /* 0x000fc8000fffe13f */
[----:B------:R-:W-:Y:S02]  /*0460*/  @!UP0 USHF.L.U32 UR5, UR4, 0xb, URZ ;  /* 0x0000000b04058899 */ /* 0x000fe4000800063f */
[----:B------:R-:W-:Y:S01]  /*0470*/  @!UP0 USHF.L.U32 UR4, UR4, 0x1, URZ ;  /* 0x0000000104048899 */ /* 0x000fe2000800063f */
[----:B------:R-:W-:Y:S02]  /*0480*/  @P3 IMAD.MOV.U32 R7, RZ, RZ, RZ ;  /* 0x000000ffff073224 */ /* 0x000fe400078e00ff */
[----:B------:R-:W-:Y:S01]  /*0490*/  IMAD.MOV.U32 R5, RZ, RZ, RZ ;  /* 0x000000ffff057224 */ /* 0x000fe200078e00ff */
[----:B------:R-:W1:Y:S01]  /*04a0*/  @!UP0 S2UR UR7, SR_CgaCtaId ;  /* 0x00000000000789c3 */ /* 0x000e620000008800 */
[----:B------:R-:W-:-:S07]  /*04b0*/  @P3 IMAD.MOV.U32 R11, RZ, RZ, RZ ;  /* 0x000000ffff0b3224 */ /* 0x000fce00078e00ff */
[----:B------:R-:W2:Y:S01]  /*04c0*/  @!P3 LDC R9, c[0x0][0xc] ;  /* 0x00000300ff09bb82 */ /* 0x000ea20000000800 */
[----:B0-----:R-:W-:-:S04]  /*04d0*/  @P3 IMAD.WIDE.U32 R16, R4, R17, R6 ;  /* 0x0000001104103225 */ /* 0x001fc800078e0006 */
[----:B------:R-:W-:Y:S01]  /*04e0*/  @P3 IMAD.IADD R17, R17, 0x1, R11 ;  /* 0x0000000111113824 */ /* 0x000fe200078e020b */
[----:B-1----:R-:W-:Y:S01]  /*04f0*/  @!UP0 ULEA UR6, UR7, UR6, 0x18 ;  /* 0x0000000607068291 */ /* 0x002fe2000f8ec03f */
[----:B------:R-:W-:Y:S01]  /*0500*/  VOTEU.ALL UP0, P0 ;  /* 0x00000000003f7886 */ /* 0x000fe20000000000 */
[----:B------:R-:W-:-:S04]  /*0510*/  ISETP.NE.AND P0, PT, R0, 0x3, PT ;  /* 0x000000030000780c */ /* 0x000fc80003f05270 */
[----:B------:R-:W-:Y:S01]  /*0520*/  ISETP.EQ.OR P0, PT, R0, RZ, !P0 ;  /* 0x000000ff0000720c */ /* 0x000fe20004702670 */
[----:B--2---:R-:W-:-:S03]  /*0530*/  @!P3 IMAD.WIDE.U32 R6, R9, R3, R4 ;  /* 0x000000030906b225 */ /* 0x004fc600078e0004 */
[C---:B------:R-:W-:Y:S01]  /*0540*/  ISETP.EQ.AND P0, PT, R8.reuse, RZ, P0 ;  /* 0x000000ff0800720c */ /* 0x040fe20000702270 */
[----:B------:R-:W-:Y:S01]  /*0550*/  VIADD R8, R8, 0xffffffff ;  /* 0xffffffff08087836 */ /* 0x000fe20000000000 */
[----:B------:R-:W0:Y:S02]  /*0560*/  FENCE.VIEW.ASYNC.S ;  /* 0x00000000000073c6 */ /* 0x000e240000000000 */
[----:B0-----:R0:W3:Y:S01]  /*0570*/  @!UP0 SYNCS.EXCH.64 URZ, [UR6+0x70], UR4 ;  /* 0x00007004063f85b2 */ /* 0x0010e20008000100 */
[----:B------:R-:W-:Y:S01]  /*0580*/  @!P3 IMAD.MOV.U32 R16, RZ, RZ, R6 ;  /* 0x000000ffff10b224 */ /* 0x000fe200078e0006 */
[----:B------:R-:W-:Y:S01]  /*0590*/  SEL R19, RZ, 0x1, !P0 ;  /* 0x00000001ff137807 */ /* 0x000fe20004000000 */
[----:B------:R-:W-:Y:S01]  /*05a0*/  @!P3 IMAD.MOV.U32 R17, RZ, RZ, R7 ;  /* 0x000000ffff11b224 */ /* 0x000fe200078e0007 */
[----:B------:R-:W-:-:S04]  /*05b0*/  ISETP.GE.U32.AND P1, PT, R8, 0x2, PT ;  /* 0x000000020800780c */ /* 0x000fc80003f26070 */
[----:B------:R-:W-:Y:S01]  /*05c0*/  SEL R19, R19, 0x2, P1 ;  /* 0x0000000213137807 */ /* 0x000fe20000800000 */
[----:B------:R0:W3:Y:S01]  /*05d0*/  @!UP1 SYNCS.EXCH.64 URZ, [UR6+0x78], UR4 ;  /* 0x00007804063f95b2 */ /* 0x0000e20008000100 */
[----:B------:R-:W-:Y:S01]  /*05e0*/  NOP ;  /* 0x0000000000007918 */ /* 0x000fe20000000000 */
[----:B---34-:R-:W-:Y:S06]  /*05f0*/  BAR.SYNC.DEFER_BLOCKING 0x0 ;  /* 0x0000000000007b1d */ /* 0x018fec0000010000 */
[----:B------:R-:W-:Y:S05]  /*0600*/  @!P2 BRA `(.L_x_3) ;  /* 0x000000540044a947 */ /* 0x000fea0003800000 */
[----:B------:R-:W-:-:S13]  /*0610*/  ISETP.GT.U32.AND P0, PT, R8, 0x1, PT ;  /* 0x000000010800780c */ /* 0x000fda0003f04070 */
[----:B0-----:R-:W-:Y:S05]  /*0620*/  @P0 EXIT ;  /* 0x000000000000094d */ /* 0x001fea0003800000 */
[----:B------:R-:W-:Y:S01]  /*0630*/  ULDC.64 UR4, c[0x0][0x650] ;  /* 0x0001940000047ab9 */ /* 0x000fe20000000a00 */
[----:B------:R-:W-:Y:S01]  /*0640*/  PRMT R0, RZ, 0x7610, R0 ;  /* 0x00007610ff007816 */ /* 0x000fe20000000000 */
[----:B------:R-:W-:Y:S01]  /*0650*/  IMAD.MOV.U32 R90, RZ, RZ, -0x1 ;  /* 0xffffffffff5a7424 */ /* 0x000fe200078e00ff */
[----:B------:R-:W-:Y:S01]  /*0660*/  ISETP.GE.U32.AND P0, PT, R16, UR4, PT ;  /* 0x0000000410007c0c */ /* 0x000fe2000bf06070 */
[----:B------:R-:W-:Y:S02]  /*0670*/  IMAD.MOV.U32 R91, RZ, RZ, -0x1 ;  /* 0xffffffffff5b7424 */ /* 0x000fe400078e00ff */
[----:B------:R-:W-:Y:S01]  /*0680*/  IMAD.MOV.U32 R89, RZ, RZ, -0x1 ;  /* 0xffffffffff597424 */ /* 0x000fe200078e00ff */
[----:B------:R-:W-:-:S13]  /*0690*/  ISETP.GE.U32.AND.EX P0, PT, R17, UR5, PT, P0 ;  /* 0x0000000511007c0c */ /* 0x000fda000bf06100 */
[----:B------:R-:W-:Y:S05]  /*06a0*/  @P0 BRA `(.L_x_4) ;  /* 0x0000000400540947 */ /* 0x000fea0003800000 */
[----:B------:R-:W0:Y:S01]  /*06b0*/  LDC.64 R14, c[0x0][0x628] ;  /* 0x00018a00ff0e7b82 */ /* 0x000e220000000a00 */
[----:B------:R-:W-:Y:S02]  /*06c0*/  IMAD.MOV.U32 R6, RZ, RZ, R16 ;  /* 0x000000ffff067224 */ /* 0x000fe400078e0010 */
[----:B------:R-:W-:-:S05]  /*06d0*/  IMAD.MOV.U32 R7, RZ, RZ, R17 ;  /* 0x000000ffff077224 */ /* 0x000fca00078e0011 */
[----:B------:R-:W1:Y:S08]  /*06e0*/  LDC R0, c[0x0][0x630] ;  /* 0x00018c00ff007b82 */ /* 0x000e700000000800 */
[----:B------:R-:W2:Y:S01]  /*06f0*/  LDC.64 R20, c[0x0][0x620] ;  /* 0x00018800ff147b82 */ /* 0x000ea20000000a00 */
[----:B0-----:R-:W-:-:S04]  /*0700*/  ISETP.NE.U32.AND P0, PT, R14, RZ, PT ;  /* 0x000000ff0e00720c */ /* 0x001fc80003f05070 */
[----:B------:R-:W-:-:S13]  /*0710*/  ISETP.NE.AND.EX P0, PT, R15, RZ, PT, P0 ;  /* 0x000000ff0f00720c */ /* 0x000fda0003f05300 */
[----:B-12---:R-:W-:Y:S05]  /*0720*/  @!P0 BRA `(.L_x_5) ;  /* 0x0000000000288947 */ /* 0x006fea0003800000 */
[----:B------:R-:W0:Y:S02]  /*0730*/  LDC R11, c[0x0][0x634] ;  /* 0x00018d00ff0b7b82 */ /* 0x000e240000000800 */
[----:B0-----:R-:W-:-:S05]  /*0740*/  IADD3 R11, P0, R16, R11, RZ ;  /* 0x0000000b100b7210 */ /* 0x001fca0007f1e0ff */
[----:B------:R-:W-:-:S04]  /*0750*/  IMAD.X R13, RZ, RZ, R17, P0 ;  /* 0x000000ffff0d7224 */ /* 0x000fc800000e0611 */
[----:B------:R-:W-:-:S04]  /*0760*/  IMAD.WIDE.U32 R6, R13, R14, RZ ;  /* 0x0000000e0d067225 */ /* 0x000fc800078e00ff */
[----:B------:R-:W-:-:S04]  /*0770*/  IMAD.WIDE.U32 R8, P0, R11, R15, R6 ;  /* 0x0000000f0b087225 */ /* 0x000fc80007800006 */
[----:B------:R-:W-:-:S04]  /*0780*/  IMAD.WIDE.U32 R6, R11, R14, RZ ;  /* 0x0000000e0b067225 */ /* 0x000fc800078e00ff */
[----:B------:R-:W-:Y:S01]  /*0790*/  IMAD.X R11, RZ, RZ, RZ, P0 ;  /* 0x000000ffff0b7224 */ /* 0x000fe200000e06ff */
[----:B------:R-:W-:Y:S01]  /*07a0*/  IADD3 RZ, P0, R7, R8, RZ ;  /* 0x0000000807ff7210 */ /* 0x000fe20007f1e0ff */
[----:B------:R-:W-:-:S04]  /*07b0*/  IMAD.MOV.U32 R10, RZ, RZ, R9 ;  /* 0x000000ffff0a7224 */ /* 0x000fc800078e0009 */
[----:B------:R-:W-:-:S08]  /*07c0*/  IMAD.WIDE.U32.X R6, R13, R15, R10, P0 ;  /* 0x0000000f0d067225 */ /* 0x000fd000000e040a */
.L_x_5:
[-CC-:B------:R-:W-:Y:S01]  /*07d0*/  SHF.R.U64 R89, R6, R0.reuse, R7.reuse ;  /* 0x0000000006597219 */ /* 0x180fe20000001207 */
[----:B------:R-:W0:Y:S01]  /*07e0*/  LDC R10, c[0x0][0x618] ;  /* 0x00018600ff0a7b82 */ /* 0x000e220000000800 */
[----:B------:R-:W-:Y:S01]  /*07f0*/  SHF.R.U32.HI R5, RZ, R0, R7 ;  /* 0x00000000ff057219 */ /* 0x000fe20000011607 */
[----:B------:R-:W-:Y:S01]  /*0800*/  ULDC UR4, c[0x0][0x150] ;  /* 0x0000540000047ab9 */ /* 0x000fe20000000800 */
[----:B------:R-:W-:Y:S02]  /*0810*/  IADD3 R9, P0, RZ, -R89, RZ ;  /* 0x80000059ff097210 */ /* 0x000fe40007f1e0ff */
[----:B------:R-:W-:-:S03]  /*0820*/  I2FP.F32.U32 R0, R4 ;  /* 0x0000000400007245 */ /* 0x000fc60000201000 */
[----:B------:R-:W1:Y:S01]  /*0830*/  LDC.64 R26, c[0x0][0x640] ;  /* 0x00019000ff1a7b82 */ /* 0x000e620000000a00 */
[----:B------:R-:W-:Y:S02]  /*0840*/  IMAD.X R11, RZ, RZ, ~R5, P0 ;  /* 0x000000ffff0b7224 */ /* 0x000fe400000e0e05 */
[----:B------:R-:W-:Y:S01]  /*0850*/  FMUL R0, R0, UR4 ;  /* 0x0000000400007c20 */ /* 0x000fe20008400000 */
[----:B------:R-:W-:Y:S01]  /*0860*/  IMAD.WIDE.U32 R6, R9, R20, R16 ;  /* 0x0000001409067225 */ /* 0x000fe200078e0010 */
[----:B------:R-:W-:-:S03]  /*0870*/  ULDC UR4, c[0x0][0x154] ;  /* 0x0000550000047ab9 */ /* 0x000fc60000000800 */
[----:B------:R-:W-:Y:S01]  /*0880*/  IMAD R8, R11, R20, RZ ;  /* 0x000000140b087224 */ /* 0x000fe200078e02ff */
[----:B------:R-:W2:Y:S01]  /*0890*/  LDC R5, c[0x0][0x144] ;  /* 0x00005100ff057b82 */ /* 0x000ea20000000800 */
[----:B------:R-:W3:Y:S02]  /*08a0*/  F2I.U32.TRUNC.NTZ R0, R0 ;  /* 0x0000000000007305 */ /* 0x000ee4000020f000 */
[----:B------:R-:W-:-:S04]  /*08b0*/  IMAD R9, R9, R21, R8 ;  /* 0x0000001509097224 */ /* 0x000fc800078e0208 */
[----:B------:R-:W-:Y:S01]  /*08c0*/  IMAD.IADD R7, R7, 0x1, R9 ;  /* 0x0000000107077824 */ /* 0x000fe200078e0209 */
[----:B------:R-:W4:Y:S01]  /*08d0*/  LDC R12, c[0x0][0x608] ;  /* 0x00018200ff0c7b82 */ /* 0x000f220000000800 */
[----:B------:R-:W-:-:S03]  /*08e0*/  IMAD.MOV.U32 R9, RZ, RZ, -0x1 ;  /* 0xffffffffff097424 */ /* 0x000fc600078e00ff */
[-CC-:B0-----:R-:W-:Y:S02]  /*08f0*/  SHF.R.U64 R20, R6, R10.reuse, R7.reuse ;  /* 0x0000000a06147219 */ /* 0x181fe40000001207 */
[----:B------:R-:W-:Y:S02]  /*0900*/  I2FP.F32.U32 R6, R3 ;  /* 0x0000000300067245 */ /* 0x000fe40000201000 */
[----:B------:R-:W0:Y:S01]  /*0910*/  LDC R24, c[0x0][0x658] ;  /* 0x00019600ff187b82 */ /* 0x000e220000000800 */
[----:B-1----:R-:W-:Y:S01]  /*0920*/  ISETP.NE.U32.AND P0, PT, R26, RZ, PT ;  /* 0x000000ff1a00720c */ /* 0x002fe20003f05070 */
[----:B---3--:R-:W-:Y:S01]  /*0930*/  IMAD.MOV R8, RZ, RZ, -R0 ;  /* 0x000000ffff087224 */ /* 0x008fe200078e0a00 */
[----:B------:R-:W-:Y:S01]  /*0940*/  SHF.R.U32.HI R7, RZ, R10, R7 ;  /* 0x0000000aff077219 */ /* 0x000fe20000011607 */
[----:B------:R-:W-:Y:S01]  /*0950*/  FMUL R6, R6, UR4 ;  /* 0x0000000406067c20 */ /* 0x000fe20008400000 */
[----:B------:R-:W-:-:S03]  /*0960*/  ISETP.NE.AND.EX P0, PT, R27, RZ, PT, P0 ;  /* 0x000000ff1b00720c */ /* 0x000fc60003f05300 */
[----:B------:R-:W1:Y:S01]  /*0970*/  LDC R14, c[0x0][0x148] ;  /* 0x00005200ff0e7b82 */ /* 0x000e620000000800 */
[----:B--2---:R-:W-:-:S07]  /*0980*/  IMAD R0, R5, R8, R4 ;  /* 0x0000000805007224 */ /* 0x004fce00078e0204 */
[----:B------:R-:W2:Y:S01]  /*0990*/  LDC R22, c[0x0][0x600] ;  /* 0x00018000ff167b82 */ /* 0x000ea20000000800 */
[-CC-:B----4-:R-:W-:Y:S02]  /*09a0*/  SHF.R.U64 R28, R20, R12.reuse, R7.reuse ;  /* 0x0000000c141c7219 */ /* 0x190fe40000001207 */
[----:B------:R-:W-:Y:S01]  /*09b0*/  SHF.R.U32.HI R5, RZ, R12, R7 ;  /* 0x0000000cff057219 */ /* 0x000fe20000011607 */
[----:B------:R-:W-:Y:S01]  /*09c0*/  IMAD.MOV.U32 R7, RZ, RZ, 0x1 ;  /* 0x00000001ff077424 */ /* 0x000fe200078e00ff */
[----:B------:R3:W4:Y:S03]  /*09d0*/  F2I.U32.TRUNC.NTZ R12, R6 ;  /* 0x00000006000c7305 */ /* 0x000726000020f000 */
[----:B------:R-:W1:Y:S01]  /*09e0*/  LDC R15, c[0x0][0x648] ;  /* 0x00019200ff0f7b82 */ /* 0x000e620000000800 */
[-C--:B0-----:R-:W-:Y:S02]  /*09f0*/  SHF.L.U32 R4, R9, R24.reuse, RZ ;  /* 0x0000001809047219 */ /* 0x081fe400000006ff */
[----:B------:R-:W-:-:S02]  /*0a00*/  SHF.R.U64 R30, R28, R24, R5 ;  /* 0x000000181c1e7219 */ /* 0x000fc40000001205 */
[----:B------:R-:W-:Y:S02]  /*0a10*/  LOP3.LUT R11, RZ, R4, RZ, 0x33, !PT ;  /* 0x00000004ff0b7212 */ /* 0x000fe400078e33ff */
[-C--:B------:R-:W-:Y:S01]  /*0a20*/  SHF.R.U32.HI R5, RZ, R24.reuse, R5 ;  /* 0x00000018ff057219 */ /* 0x080fe20000011605 */
[----:B------:R-:W0:Y:S01]  /*0a30*/  LDC R21, c[0x0][0x638] ;  /* 0x00018e00ff157b82 */ /* 0x000e220000000800 */
[----:B------:R-:W-:Y:S01]  /*0a40*/  SHF.L.U32 R10, R7, R24, RZ ;  /* 0x00000018070a7219 */ /* 0x000fe200000006ff */
[----:B------:R-:W-:-:S06]  /*0a50*/  IMAD.MOV.U32 R4, RZ, RZ, R30 ;  /* 0x000000ffff047224 */ /* 0x000fcc00078e001e */
[----:B------:R-:W0:Y:S01]  /*0a60*/  LDC R90, c[0x0][0x610] ;  /* 0x00018400ff5a7b82 */ /* 0x000e220000000800 */
[----:B---34-:R-:W-:Y:S05]  /*0a70*/  @!P0 BRA `(.L_x_6) ;  /* 0x0000000000288947 */ /* 0x018fea0003800000 */
[----:B------:R-:W3:Y:S02]  /*0a80*/  LDC R9, c[0x0][0x64c] ;  /* 0x00019300ff097b82 */ /* 0x000ee40000000800 */
[----:B---3--:R-:W-:-:S05]  /*0a90*/  IADD3 R9, P0, R30, R9, RZ ;  /* 0x000000091e097210 */ /* 0x008fca0007f1e0ff */
        /* <DEDUP_REMOVED lines=8> */
.L_x_6:
[----:B-1----:R-:W-:Y:S01]  /*0b20*/  SHF.R.U64 R4, R4, R15, R5 ;  /* 0x0000000f04047219 */ /* 0x002fe20000001205 */
[----:B--2---:R-:W-:Y:S01]  /*0b30*/  VIADD R5, R22, 0xffffffff ;  /* 0xffffffff16057836 */ /* 0x004fe20000000000 */
[----:B------:R-:W-:Y:S01]  /*0b40*/  LOP3.LUT R11, R28, R11, RZ, 0xc0, !PT ;  /* 0x0000000b1c0b7212 */ /* 0x000fe200078ec0ff */
[----:B------:R-:W-:Y:S02]  /*0b50*/  IMAD.MOV R12, RZ, RZ, -R12 ;  /* 0x000000ffff0c7224 */ /* 0x000fe400078e0a0c */
[----:B------:R-:W-:Y:S01]  /*0b60*/  IMAD.MOV R6, RZ, RZ, -R4 ;  /* 0x000000ffff067224 */ /* 0x000fe200078e0a04 */
[----:B------:R-:W-:Y:S01]  /*0b70*/  LOP3.LUT R5, R20, R5, RZ, 0xc0, !PT ;  /* 0x0000000514057212 */ /* 0x000fe200078ec0ff */
[----:B------:R-:W-:Y:S02]  /*0b80*/  @P3 IMAD R0, R14, R12, R3 ;  /* 0x0000000c0e003224 */ /* 0x000fe400078e0203 */
[----:B------:R-:W-:Y:S02]  /*0b90*/  IMAD R11, R10, R4, R11 ;  /* 0x000000040a0b7224 */ /* 0x000fe400078e020b */
[----:B0-----:R-:W-:-:S02]  /*0ba0*/  IMAD R3, R6, R21, R30 ;  /* 0x0000001506037224 */ /* 0x001fc400078e021e */
[----:B------:R-:W-:Y:S02]  /*0bb0*/  IMAD R90, R11, R90, R0 ;  /* 0x0000005a0b5a7224 */ /* 0x000fe400078e0200 */
[----:B------:R-:W-:Y:S02]  /*0bc0*/  IMAD R3, R3, R22, R5 ;  /* 0x0000001603037224 */ /* 0x000fe400078e0205 */
[----:B------:R-:W-:-:S03]  /*0bd0*/  IMAD.MOV.U32 R0, RZ, RZ, 0x1 ;  /* 0x00000001ff007424 */ /* 0x000fc600078e00ff */
[----:B------:R-:W-:Y:S02]  /*0be0*/  SEL R91, R3, R90, !P3 ;  /* 0x0000005a035b7207 */ /* 0x000fe40005800000 */
[----:B------:R-:W-:-:S07]  /*0bf0*/  SEL R90, R90, R3, !P3 ;  /* 0x000000035a5a7207 */ /* 0x000fce0005800000 */
.L_x_4:
[----:B------:R-:W-:-:S08]  /*0c00*/  NOP ;  /* 0x0000000000007918 */ /* 0x000fd00000000000 */
[----:B------:R-:W0:Y:S02]  /*0c10*/  USETMAXREG.TRY_ALLOC.CTAPOOL UP0, 0xe8 ;  /* 0x000000e8000079c8 */ /* 0x000e240008000600 */
[----:B0-----:R-:W-:-:S13]  /*0c20*/  PLOP3.LUT P0, PT, PT, PT, UP0, 0x80, 0x0 ;  /* 0x000000000000781c */ /* 0x001fda0003f0f008 */
[----:B------:R-:W-:Y:S05]  /*0c30*/  @!P0 BRA `(.L_x_4) ;  /* 0xfffffffc00f08947 */ /* 0x000fea000383ffff */
[----:B------:R-:W-:Y:S01]  /*0c40*/  ULDC.64 UR4, c[0x0][0x598] ;  /* 0x0001660000047ab9 */ /* 0x000fe20000000a00 */
[----:B------:R-:W-:Y:S01]  /*0c50*/  ULDC.64 UR36, c[0x0][0x208] ;  /* 0x0000820000247ab9 */ /* 0x000fe20000000a00 */
[----:B------:R-:W-:-:S04]  /*0c60*/  ISETP.NE.U32.AND P0, PT, RZ, UR4, PT ;  /* 0x00000004ff007c0c */ /* 0x000fc8000bf05070 */
[----:B------:R-:W-:-:S13]  /*0c70*/  ISETP.NE.AND.EX P0, PT, RZ, UR5, PT, P0 ;  /* 0x00000005ff007c0c */ /* 0x000fda000bf05300 */
[----:B------:R-:W-:Y:S05]  /*0c80*/  @!P0 BRA `(.L_x_7) ;  /* 0x00000000001c8947 */ /* 0x000fea0003800000 */
[----:B------:R-:W0:Y:S02]  /*0c90*/  LDC.64 R4, c[0x0][0x598] ;  /* 0x00016600ff047b82 */ /* 0x000e240000000a00 */
[----:B0-----:R-:W2:Y:S02]  /*0ca0*/  LDG.E.64 R4, desc[UR36][R4.64] ;  /* 0x0000002404047981 */ /* 0x001ea4000c1e1b00 */
[----:B--2---:R-:W-:-:S04]  /*0cb0*/  ISETP.NE.U32.AND P0, PT, R4, RZ, PT ;  /* 0x000000ff0400720c */ /* 0x004fc80003f05070 */
[----:B------:R-:W-:-:S13]  /*0cc0*/  ISETP.NE.AND.EX P0, PT, R5, RZ, PT, P0 ;  /* 0x000000ff0500720c */ /* 0x000fda0003f05300 */
[----:B------:R-:W-:Y:S05]  /*0cd0*/  @!P0 BRA `(.L_x_7) ;  /* 0x0000000000088947 */ /* 0x000fea0003800000 */
[----:B------:R0:W5:Y:S01]  /*0ce0*/  LD.E R22, desc[UR36][R4.64] ;  /* 0x0000002404167980 */ /* 0x000162000c101900 */
[----:B------:R-:W-:Y:S05]  /*0cf0*/  BRA `(.L_x_8) ;  /* 0x0000000000247947 */ /* 0x000fea0003800000 */
.L_x_7:
[----:B------:R-:W-:Y:S02]  /*0d00*/  ULDC.64 UR4, c[0x0][0x588] ;  /* 0x0001620000047ab9 */ /* 0x000fe40000000a00 */
[----:B------:R-:W-:-:S04]  /*0d10*/  ISETP.NE.U32.AND P0, PT, RZ, UR4, PT ;  /* 0x00000004ff007c0c */ /* 0x000fc8000bf05070 */
[----:B------:R-:W-:-:S13]  /*0d20*/  ISETP.NE.AND.EX P0, PT, RZ, UR5, PT, P0 ;  /* 0x00000005ff007c0c */ /* 0x000fda000bf05300 */
[----:B------:R-:W-:Y:S05]  /*0d30*/  @!P0 BRA `(.L_x_9) ;  /* 0x00000000000c8947 */ /* 0x000fea0003800000 */
[----:B------:R-:W0:Y:S02]  /*0d40*/  LDC.64 R22, c[0x0][0x588] ;  /* 0x00016200ff167b82 */ /* 0x000e240000000a00 */
[----:B0-----:R1:W5:Y:S01]  /*0d50*/  LDG.E R22, desc[UR36][R22.64] ;  /* 0x0000002416167981 */ /* 0x001362000c1e1900 */
[----:B------:R-:W-:Y:S05]  /*0d60*/  BRA `(.L_x_8) ;  /* 0x0000000000087947 */ /* 0x000fea0003800000 */
.L_x_9:
[----:B------:R-:W-:Y:S02]  /*0d70*/  ULDC UR4, c[0x0][0x580] ;  /* 0x0001600000047ab9 */ /* 0x000fe40000000800 */
[----:B------:R-:W-:-:S07]  /*0d80*/  IMAD.U32 R22, RZ, RZ, UR4 ;  /* 0x00000004ff167e24 */ /* 0x000fce000f8e00ff */
.L_x_8:
[----:B------:R-:W-:Y:S02]  /*0d90*/  ULDC.64 UR4, c[0x0][0x5a0] ;  /* 0x0001680000047ab9 */ /* 0x000fe40000000a00 */
[----:B------:R-:W-:-:S04]  /*0da0*/  ISETP.NE.U32.AND P0, PT, RZ, UR4, PT ;  /* 0x00000004ff007c0c */ /* 0x000fc8000bf05070 */
[----:B------:R-:W-:-:S13]  /*0db0*/  ISETP.NE.AND.EX P0, PT, RZ, UR5, PT, P0 ;  /* 0x00000005ff007c0c */ /* 0x000fda000bf05300 */
[----:B------:R-:W-:Y:S05]  /*0dc0*/  @!P0 BRA `(.L_x_10) ;  /* 0x00000000001c8947 */ /* 0x000fea0003800000 */
[----:B0-----:R-:W0:Y:S02]  /*0dd0*/  LDC.64 R4, c[0x0][0x5a0] ;  /* 0x00016800ff047b82 */ /* 0x001e240000000a00 */
[----:B0-----:R-:W2:Y:S02]  /*0de0*/  LDG.E.64 R4, desc[UR36][R4.64] ;  /* 0x0000002404047981 */ /* 0x001ea4000c1e1b00 */
[----:B--2---:R-:W-:-:S04]  /*0df0*/  ISETP.NE.U32.AND P0, PT, R4, RZ, PT ;  /* 0x000000ff0400720c */ /* 0x004fc80003f05070 */
[----:B------:R-:W-:-:S13]  /*0e00*/  ISETP.NE.AND.EX P0, PT, R5, RZ, PT, P0 ;  /* 0x000000ff0500720c */ /* 0x000fda0003f05300 */
[----:B------:R-:W-:Y:S05]  /*0e10*/  @!P0 BRA `(.L_x_10) ;  /* 0x0000000000088947 */ /* 0x000fea0003800000 */
[----:B-1----:R0:W5:Y:S01]  /*0e20*/  LD.E R23, desc[UR36][R4.64] ;  /* 0x0000002404177980 */ /* 0x002162000c101900 */
[----:B------:R-:W-:Y:S05]  /*0e30*/  BRA `(.L_x_11) ;  /* 0x0000000000247947 */ /* 0x000fea0003800000 */
.L_x_10:
[----:B------:R-:W-:Y:S02]  /*0e40*/  ULDC.64 UR4, c[0x0][0x590] ;  /* 0x0001640000047ab9 */ /* 0x000fe40000000a00 */
[----:B------:R-:W-:-:S04]  /*0e50*/  ISETP.NE.U32.AND P0, PT, RZ, UR4, PT ;  /* 0x00000004ff007c0c */ /* 0x000fc8000bf05070 */
[----:B------:R-:W-:-:S13]  /*0e60*/  ISETP.NE.AND.EX P0, PT, RZ, UR5, PT, P0 ;  /* 0x00000005ff007c0c */ /* 0x000fda000bf05300 */
[----:B------:R-:W-:Y:S05]  /*0e70*/  @!P0 BRA `(.L_x_12) ;  /* 0x00000000000c8947 */ /* 0x000fea0003800000 */
[----:B0-----:R-:W1:Y:S02]  /*0e80*/  LDC.64 R4, c[0x0][0x590] ;  /* 0x00016400ff047b82 */ /* 0x001e640000000a00 */
[----:B-1----:R1:W5:Y:S01]  /*0e90*/  LDG.E R23, desc[UR36][R4.64] ;  /* 0x0000002404177981 */ /* 0x002362000c1e1900 */
[----:B------:R-:W-:Y:S05]  /*0ea0*/  BRA `(.L_x_11) ;  /* 0x0000000000087947 */ /* 0x000fea0003800000 */
.L_x_12:
[----:B------:R-:W-:Y:S02]  /*0eb0*/  ULDC UR4, c[0x0][0x584] ;  /* 0x0001610000047ab9 */ /* 0x000fe40000000800 */
[----:B-1----:R-:W-:-:S07]  /*0ec0*/  IMAD.U32 R23, RZ, RZ, UR4 ;  /* 0x00000004ff177e24 */ /* 0x002fce000f8e00ff */
.L_x_11:
[----:B------:R-:W-:-:S13]  /*0ed0*/  LOP3.LUT P0, RZ, R0, 0xff, RZ, 0xc0, !PT ;  /* 0x000000ff00ff7812 */ /* 0x000fda000780c0ff */
[----:B------:R-:W-:Y:S05]  /*0ee0*/  @!P0 EXIT ;  /* 0x000000000000894d */ /* 0x000fea0003800000 */
[----:B------:R-:W-:Y:S01]  /*0ef0*/  ULDC UR4, c[0x0][0x28c] ;  /* 0x0000a30000047ab9 */ /* 0x000fe20000000800 */
[----:B------:R-:W-:Y:S01]  /*0f00*/  UMOV UR38, URZ ;  /* 0x0000003f00267c82 */ /* 0x000fe20008000000 */
[----:B------:R-:W-:Y:S01]  /*0f10*/  UIADD3 UR4, UR4, 0x7f, URZ ;  /* 0x0000007f04047890 */ /* 0x000fe2000fffe03f */
[----:B------:R-:W-:-:S03]  /*0f20*/  UMOV UR39, URZ ;  /* 0x0000003f00277c82 */ /* 0x000fc60008000000 */
[----:B------:R-:W-:-:S04]  /*0f30*/  USHF.R.S32.HI UR5, URZ, 0x1f, UR4 ;  /* 0x0000001f3f057899 */ /* 0x000fc80008011404 */
[----:B------:R-:W-:-:S04]  /*0f40*/  ULEA.HI UR5, UR5, UR4, URZ, 0x7 ;  /* 0x0000000405057291 */ /* 0x000fc8000f8f383f */
[----:B------:R-:W-:-:S12]  /*0f50*/  USHF.R.S32.HI UR40, URZ, 0x7, UR5 ;  /* 0x000000073f287899 */ /* 0x000fd80008011405 */
.L_x_162:
[----:B------:R-:W-:Y:S01]  /*0f60*/  LOP3.LUT R0, R18, 0x80, RZ, 0xc0, !PT ;  /* 0x0000008012007812 */ /* 0x000fe200078ec0ff */
[----:B------:R-:W2:Y:S01]  /*0f70*/  S2UR UR7, SR_CgaCtaId ;  /* 0x00000000000779c3 */ /* 0x000ea20000008800 */
[----:B------:R-:W-:Y:S02]  /*0f80*/  UMOV UR6, 0x400 ;  /* 0x0000040000067882 */ /* 0x000fe40000000000 */
[----:B------:R-:W-:-:S06]  /*0f90*/  SHF.R.U32.HI R0, RZ, 0x7, R0 ;  /* 0x00000007ff007819 */ /* 0x000fcc0000011600 */
[----:B---3--:R-:W3:Y:S01]  /*0fa0*/  SHFL.IDX PT, R0, R0, RZ, 0x1f ;  /* 0x00001fff00007589 */ /* 0x008ee200000e0000 */
[----:B--2---:R-:W-:Y:S01]  /*0fb0*/  ULEA UR6, UR7, UR6, 0x18 ;  /* 0x0000000607067291 */ /* 0x004fe2000f8ec03f */
[----:B---3--:R-:W-:-:S13]  /*0fc0*/  R2UR UR4, R0 ;  /* 0x00000000000472ca */ /* 0x008fda00000e0000 */
[----:B------:R-:W-:-:S04]  /*0fd0*/  ULEA.HI UR5, UR4, UR4, URZ, 0x1 ;  /* 0x0000000404057291 */ /* 0x000fc8000f8f083f */
[----:B------:R-:W-:-:S04]  /*0fe0*/  ULOP3.LUT UR5, UR5, 0x7fffe, URZ, 0xc0, !UPT ;  /* 0x0007fffe05057892 */ /* 0x000fc8000f8ec03f */
[----:B------:R-:W-:-:S03]  /*0ff0*/  UIADD3 UR5, UR4, -UR5, URZ ;  /* 0x8000000504057290 */ /* 0x000fc6000fffe03f */
[----:B------:R-:W-:Y:S01]  /*1000*/  ULDC UR4, c[0x0][0x28c] ;  /* 0x0000a30000047ab9 */ /* 0x000fe20000000800 */
[----:B------:R-:W-:Y:S01]  /*1010*/  ULEA UR5, UR5, UR6, 0xd ;  /* 0x0000000605057291 */ /* 0x000fe2000f8e683f */
[----:B------:R-:W-:-:S03]  /*1020*/  ISETP.LT.AND P0, PT, RZ, UR4, PT ;  /* 0x00000004ff007c0c */ /* 0x000fc6000bf01270 */
[----:B------:R-:W-:-:S04]  /*1030*/  UIADD3 UR5, UR5, 0x180, URZ ;  /* 0x0000018005057890 */ /* 0x000fc8000fffe03f */
[----:B------:R-:W-:-:S04]  /*1040*/  USHF.R.U32.HI UR5, URZ, 0x4, UR5 ;  /* 0x000000043f057899 */ /* 0x000fc80008011605 */
[----:B------:R-:W-:-:S04]  /*1050*/  ULOP3.LUT UR5, UR5, 0x3fff, URZ, 0xc0, !UPT ;  /* 0x00003fff05057892 */ /* 0x000fc8000f8ec03f */
[----:B------:R-:W-:Y:S01]  /*1060*/  ULOP3.LUT UR41, UR5, 0x10000, URZ, 0xfc, !UPT ;  /* 0x0001000005297892 */ /* 0x000fe2000f8efc3f */
[----:B01--4-:R-:W-:Y:S11]  /*1070*/  @P0 BRA `(.L_x_13) ;  /* 0x0000000000400947 */ /* 0x013ff60003800000 */
[----:B------:R-:W-:Y:S01]  /*1080*/  MOV R0, 0x0 ;  /* 0x0000000000007802 */ /* 0x000fe20000000f00 */
[----:B------:R-:W-:Y:S01]  /*1090*/  ULDC.64 UR4, c[0x4][0x68] ;  /* 0x01001a0000047ab9 */ /* 0x000fe20000000a00 */
[----:B------:R-:W-:Y:S01]  /*10a0*/  ULDC.64 UR6, c[0x4][0x8] ;  /* 0x0100020000067ab9 */ /* 0x000fe20000000a00 */
[----:B01----:R-:W-:Y:S01]  /*10b0*/  IMAD.U32 R4, RZ, RZ, UR4 ;  /* 0x00000004ff047e24 */ /* 0x003fe2000f8e00ff */
[----:B------:R0:W1:Y:S01]  /*10c0*/  LDC.64 R14, c[0x4][R0] ;  /* 0x01000000000e7b82 */ /* 0x0000620000000a00 */
[----:B------:R-:W-:Y:S01]  /*10d0*/  IMAD.U32 R5, RZ, RZ, UR5 ;  /* 0x00000005ff057e24 */ /* 0x000fe2000f8e00ff */
[----:B------:R-:W-:Y:S01]  /*10e0*/  ULDC.64 UR4, c[0x4][0x70] ;  /* 0x01001c0000047ab9 */ /* 0x000fe20000000a00 */
[----:B------:R-:W-:Y:S02]  /*10f0*/  IMAD.U32 R10, RZ, RZ, UR6 ;  /* 0x00000006ff0a7e24 */ /* 0x000fe4000f8e00ff */
[----:B------:R-:W-:Y:S02]  /*1100*/  IMAD.U32 R6, RZ, RZ, UR4 ;  /* 0x00000004ff067e24 */ /* 0x000fe4000f8e00ff */
[----:B------:R-:W-:-:S02]  /*1110*/  IMAD.U32 R7, RZ, RZ, UR5 ;  /* 0x00000005ff077e24 */ /* 0x000fc4000f8e00ff */
[----:B------:R-:W-:Y:S02]  /*1120*/  IMAD.U32 R11, RZ, RZ, UR7 ;  /* 0x00000007ff0b7e24 */ /* 0x000fe4000f8e00ff */
[----:B------:R-:W-:Y:S02]  /*1130*/  IMAD.MOV.U32 R8, RZ, RZ, 0x1e1 ;  /* 0x000001e1ff087424 */ /* 0x000fe400078e00ff */
[----:B------:R-:W-:Y:S02]  /*1140*/  IMAD.MOV.U32 R12, RZ, RZ, 0x1 ;  /* 0x00000001ff0c7424 */ /* 0x000fe400078e00ff */
[----:B0-----:R-:W-:-:S07]  /*1150*/  IMAD.MOV.U32 R13, RZ, RZ, RZ ;  /* 0x000000ffff0d7224 */ /* 0x001fce00078e00ff */
[----:B------:R-:W-:-:S07]  /*1160*/  LEPC R20, `(.L_x_13) ;  /* 0x000000001014794e */ /* 0x000fce0000000000 */
[----:B-1---5:R-:W-:Y:S05]  /*1170*/  CALL.ABS.NOINC R14 ;  /* 0x000000000e007343 */ /* 0x022fea0003c00000 */
.L_x_13:
[----:B------:R-:W-:-:S04]  /*1180*/  LOP3.LUT R0, R19, 0x1, RZ, 0xfc, !PT ;  /* 0x0000000113007812 */ /* 0x000fc800078efcff */
[----:B------:R-:W-:-:S13]  /*1190*/  ISETP.NE.AND P0, PT, R0, 0x3, PT ;  /* 0x000000030000780c */ /* 0x000fda0003f05270 */
[----:B------:R-:W-:Y:S05]  /*11a0*/  @!P0 BRA `(.L_x_14) ;  /* 0x0000000000048947 */ /* 0x000fea0003800000 */
[----:B------:R-:W-:Y:S01]  /*11b0*/  BPT.TRAP 0x1 ;  /* 0x000000040000795c */ /* 0x000fe20000300000 */
.L_x_14:
[----:B------:R-:W2:Y:S01]  /*11c0*/  S2UR UR5, SR_CgaCtaId ;  /* 0x00000000000579c3 */ /* 0x000ea20000008800 */
[----:B------:R-:W-:Y:S01]  /*11d0*/  UMOV UR4, 0x400 ;  /* 0x0000040000047882 */ /* 0x000fe20000000000 */
[----:B------:R-:W-:Y:S02]  /*11e0*/  IMAD.U32 R0, RZ, RZ, UR38 ;  /* 0x00000026ff007e24 */ /* 0x000fe4000f8e00ff */
[----:B------:R-:W-:-:S03]  /*11f0*/  IMAD.U32 R3, RZ, RZ, UR39 ;  /* 0x00000027ff037e24 */ /* 0x000fc6000f8e00ff */
[----:B------:R-:W-:Y:S01]  /*1200*/  SHF.L.U32 R0, R0, 0x1f, RZ ;  /* 0x0000001f00007819 */ /* 0x000fe200000006ff */
[----:B--2---:R-:W-:-:S06]  /*1210*/  ULEA UR4, UR5, UR4, 0x18 ;  /* 0x0000000405047291 */ /* 0x004fcc000f8ec03f */
[----:B------:R-:W-:-:S04]  /*1220*/  IMAD.U32 R6, RZ, RZ, UR4 ;  /* 0x00000004ff067e24 */ /* 0x000fc8000f8e00ff */
[----:B------:R-:W-:-:S04]  /*1230*/  IMAD R3, R3, 0x8, R6 ;  /* 0x0000000803037824 */ /* 0x000fc800078e0206 */
[----:B------:R2:W3:Y:S01]  /*1240*/  SYNCS.PHASECHK.TRANS64.TRYWAIT P1, [R3+URZ], R0 ;  /* 0x00000000030075a7 */ /* 0x0004e2000802017f */
[----:B------:R-:W-:Y:S05]  /*1250*/  @!P0 BRA `(.L_x_15) ;  /* 0x0000000000048947 */ /* 0x000fea0003800000 */
[----:B------:R-:W-:Y:S01]  /*1260*/  BPT.TRAP 0x1 ;  /* 0x000000040000795c */ /* 0x000fe20000300000 */
.L_x_15:
[----:B---3--:R-:W-:Y:S05]  /*1270*/  @P1 BRA `(.L_x_16) ;  /* 0x0000000000081947 */ /* 0x008fea0003800000 */
[----:B------:R-:W3:Y:S02]  /*1280*/  SYNCS.PHASECHK.TRANS64.TRYWAIT P1, [R3+URZ], R0 ;  /* 0x00000000030075a7 */ /* 0x000ee4000802017f */
[----:B---3--:R-:W-:Y:S05]  /*1290*/  @!P1 BRA `(.L_x_17) ;  /* 0x0000005c00f49947 */ /* 0x008fea0003800000 */
.L_x_16:
[----:B------:R-:W-:-:S04]  /*12a0*/  UISETP.LT.AND UP0, UPT, UR40, 0x1, UPT ;  /* 0x000000012800788c */ /* 0x000fc8000bf01270 */
[----:B------:R-:W-:-:S06]  /*12b0*/  USEL UR4, UR40, 0x1, UP0 ;  /* 0x0000000128047887 */ /* 0x000fcc0008000000 */
[----:B--23--:R-:W-:Y:S01]  /*12c0*/  IMAD.U32 R0, RZ, RZ, UR4 ;  /* 0x00000004ff007e24 */ /* 0x00cfe2000f8e00ff */
[----:B------:R-:W-:Y:S05]  /*12d0*/  WARPSYNC.ALL ;  /* 0x0000000000007948 */ /* 0x000fea0003800000 */
[----:B------:R-:W-:-:S04]  /*12e0*/  IADD3 R0, -R0, UR40, RZ ;  /* 0x0000002800007c10 */ /* 0x000fc8000fffe1ff */
[----:B------:R-:W-:Y:S02]  /*12f0*/  ISETP.GE.AND P1, PT, R0, 0x1, PT ;  /* 0x000000010000780c */ /* 0x000fe40003f26270 */
[----:B------:R-:W-:Y:S01]  /*1300*/  R2UR UR4, R6 ;  /* 0x00000000060472ca */ /* 0x000fe200000e0000 */
[----:B------:R-:W-:Y:S01]  /*1310*/  ULEA UR6, UR39, UR41, 0xb ;  /* 0x0000002927067291 */ /* 0x000fe2000f8e583f */
[----:B------:R-:W-:Y:S01]  /*1320*/  WARPGROUP.ARRIVE ;  /* 0x00000000000079c5 */ /* 0x000fe20000000000 */
[----:B------:R-:W-:Y:S01]  /*1330*/  UMOV UR9, 0x40000040 ;  /* 0x4000004000097882 */ /* 0x000fe20000000000 */
[----:B------:R-:W-:Y:S01]  /*1340*/  UMOV UR11, 0x40000040 ;  /* 0x40000040000b7882 */ /* 0x000fe20000000000 */
[----:B------:R-:W-:-:S03]  /*1350*/  UIADD3 UR7, UR6, 0x400, URZ ;  /* 0x0000040006077890 */ /* 0x000fc6000fffe03f */
[----:B------:R-:W-:-:S05]  /*1360*/  UMOV UR8, UR6 ;  /* 0x0000000600087c82 */ /* 0x000fca0008000000 */
[----:B------:R-:W-:-:S04]  /*1370*/  UIADD3 UR4, UR4, 0x30180, URZ ;  /* 0x0003018004047890 */ /* 0x000fc8000fffe03f */
[----:B------:R-:W-:-:S04]  /*1380*/  USHF.R.U32.HI UR4, URZ, 0x4, UR4 ;  /* 0x000000043f047899 */ /* 0x000fc80008011604 */
[----:B------:R-:W-:-:S04]  /*1390*/  ULOP3.LUT UR4, UR4, 0x3fff, URZ, 0xc0, !UPT ;  /* 0x00003fff04047892 */ /* 0x000fc8000f8ec03f */
[----:B------:R-:W-:-:S04]  /*13a0*/  ULOP3.LUT UR4, UR4, 0x10000, URZ, 0xfc, !UPT ;  /* 0x0001000004047892 */ /* 0x000fc8000f8efc3f */
[----:B------:R-:W-:-:S07]  /*13b0*/  ULEA UR5, UR39, UR4, 0x9 ;  /* 0x0000000427057291 */ /* 0x000fce000f8e483f */
[----:B------:R-:W-:Y:S02]  /*13c0*/  UMOV UR10, UR5 ;  /* 0x00000005000a7c82 */ /* 0x000fe40008000000 */
[----:B------:R-:W-:Y:S01]  /*13d0*/  IGMMA.64x64x32.S8.S8 R56, gdesc[UR8], RZ, !UPT, gsb0 ;  /* 0x01e00000083879f1 */ /* 0x000fe2000c0410ff */
[----:B------:R-:W-:Y:S01]  /*13e0*/  UMOV UR8, UR7 ;  /* 0x0000000700087c82 */ /* 0x000fe20008000000 */
[----:B------:R-:W-:Y:S01]  /*13f0*/  UMOV UR9, 0x40000040 ;  /* 0x4000004000097882 */ /* 0x000fe20000000000 */
[----:B------:R-:W-:Y:S01]  /*1400*/  UIADD3 UR7, UR6, 0x402, URZ ;  /* 0x0000040206077890 */ /* 0x000fe2000fffe03f */
[----:B------:R-:W-:Y:S02]  /*1410*/  WARPGROUP.DEPBAR.LE gsb0, 0x0 ;  /* 0x00008000000079c5 */ /* 0x000fe40000010000 */
[----:B------:R-:W-:-:S06]  /*1420*/  WARPGROUP.ARRIVE ;  /* 0x00000000000079c5 */ /* 0x000fcc0000000000 */
[----:B------:R-:W-:Y:S01]  /*1430*/  IGMMA.64x64x32.S8.S8 R24, gdesc[UR8], RZ, !UPT, gsb0 ;  /* 0x01e00000081879f1 */ /* 0x000fe2000c0410ff */
[----:B------:R-:W-:Y:S02]  /*1440*/  UIADD3 UR8, UR6, 0x2, URZ ;  /* 0x0000000206087890 */ /* 0x000fe4000fffe03f */
[----:B------:R-:W-:Y:S01]  /*1450*/  UIADD3 UR10, UR5, 0x2, URZ ;  /* 0x00000002050a7890 */ /* 0x000fe2000fffe03f */
[----:B------:R-:W-:Y:S01]  /*1460*/  UMOV UR9, 0x40000040 ;  /* 0x4000004000097882 */ /* 0x000fe20000000000 */
[----:B------:R-:W-:Y:S01]  /*1470*/  UMOV UR11, 0x40000040 ;  /* 0x40000040000b7882 */ /* 0x000fe20000000000 */
[----:B------:R-:W-:Y:S02]  /*1480*/  WARPGROUP.DEPBAR.LE gsb0, 0x0 ;  /* 0x00008000000079c5 */ /* 0x000fe40000010000 */
[----:B------:R-:W-:-:S06]  /*1490*/  WARPGROUP.ARRIVE ;  /* 0x00000000000079c5 */ /* 0x000fcc0000000000 */
[----:B------:R-:W-:Y:S01]  /*14a0*/  IGMMA.64x64x32.S8.S8 R56, gdesc[UR8], R56, gsb0 ;  /* 0x01e00000083879f1 */ /* 0x000fe20008041038 */
[----:B------:R-:W-:Y:S01]  /*14b0*/  UMOV UR8, UR7 ;  /* 0x0000000700087c82 */ /* 0x000fe20008000000 */
[----:B------:R-:W-:Y:S01]  /*14c0*/  UMOV UR9, 0x40000040 ;  /* 0x4000004000097882 */ /* 0x000fe20000000000 */
[----:B------:R-:W-:Y:S01]  /*14d0*/  UIADD3 UR7, UR6, 0x404, URZ ;  /* 0x0000040406077890 */ /* 0x000fe2000fffe03f */
[----:B------:R-:W-:Y:S02]  /*14e0*/  WARPGROUP.DEPBAR.LE gsb0, 0x0 ;  /* 0x00008000000079c5 */ /* 0x000fe40000010000 */
[----:B------:R-:W-:-:S06]  /*14f0*/  WARPGROUP.ARRIVE ;  /* 0x00000000000079c5 */ /* 0x000fcc0000000000 */
[----:B------:R-:W-:Y:S01]  /*1500*/  IGMMA.64x64x32.S8.S8 R24, gdesc[UR8], R24, gsb0 ;  /* 0x01e00000081879f1 */ /* 0x000fe20008041018 */
        /* <DEDUP_REMOVED lines=9> */
[----:B------:R-:W-:Y:S02]  /*15a0*/  WARPGROUP.DEPBAR.LE gsb0, 0x0 ;  /* 0x00008000000079c5 */ /* 0x000fe40000010000 */
[----:B------:R-:W-:-:S06]  /*15b0*/  WARPGROUP.ARRIVE ;  /* 0x00000000000079c5 */ /* 0x000fcc0000000000 */
[----:B------:R-:W-:Y:S01]  /*15c0*/  IGMMA.64x64x32.S8.S8 R24, gdesc[UR8], R24, gsb0 ;  /* 0x01e00000081879f1 */ /* 0x000fe20008041018 */
[----:B------:R-:W-:Y:S02]  /*15d0*/  UIADD3 UR8, UR6, 0x6, URZ ;  /* 0x0000000606087890 */ /* 0x000fe4000fffe03f */
[----:B------:R-:W-:Y:S01]  /*15e0*/  UIADD3 UR10, UR5, 0x6, URZ ;  /* 0x00000006050a7890 */ /* 0x000fe2000fffe03f */
[----:B------:R-:W-:Y:S01]  /*15f0*/  UMOV UR9, 0x40000040 ;  /* 0x4000004000097882 */ /* 0x000fe20000000000 */
[----:B------:R-:W-:Y:S01]  /*1600*/  UMOV UR11, 0x40000040 ;  /* 0x40000040000b7882 */ /* 0x000fe20000000000 */
[----:B------:R-:W-:Y:S01]  /*1610*/  UIADD3 UR6, UR6, 0x406, URZ ;  /* 0x0000040606067890 */ /* 0x000fe2000fffe03f */
[----:B------:R-:W-:Y:S02]  /*1620*/  WARPGROUP.DEPBAR.LE gsb0, 0x0 ;  /* 0x00008000000079c5 */ /* 0x000fe40000010000 */
[----:B------:R-:W-:-:S06]  /*1630*/  WARPGROUP.ARRIVE ;  /* 0x00000000000079c5 */ /* 0x000fcc0000000000 */
[----:B------:R-:W-:Y:S01]  /*1640*/  IGMMA.64x64x32.S8.S8 R56, gdesc[UR8], R56, gsb0 ;  /* 0x01e00000083879f1 */ /* 0x000fe20008041038 */
[----:B------:R-:W-:Y:S01]  /*1650*/  UMOV UR8, UR6 ;  /* 0x0000000600087c82 */ /* 0x000fe20008000000 */
[----:B------:R-:W-:Y:S01]  /*1660*/  UMOV UR9, 0x40000040 ;  /* 0x4000004000097882 */ /* 0x000fe20000000000 */
[----:B------:R-:W-:Y:S02]  /*1670*/  WARPGROUP.DEPBAR.LE gsb0, 0x0 ;  /* 0x00008000000079c5 */ /* 0x000fe40000010000 */
[----:B------:R-:W-:-:S06]  /*1680*/  WARPGROUP.ARRIVE ;  /* 0x00000000000079c5 */ /* 0x000fcc0000000000 */
[----:B------:R-:W-:Y:S03]  /*1690*/  IGMMA.64x64x32.S8.S8 R24, gdesc[UR8], R24, gsb0 ;  /* 0x01e00000081879f1 */ /* 0x000fe60008041018 */
[----:B------:R-:W-:Y:S02]  /*16a0*/  WARPGROUP.DEPBAR.LE gsb0, 0x0 ;  /* 0x00008000000079c5 */ /* 0x000fe40000010000 */
[----:B------:R-:W-:Y:S05]  /*16b0*/  @!P1 BRA `(.L_x_18) ;  /* 0x0000000400809947 */ /* 0x000fea0003800000 */
[----:B------:R-:W-:Y:S02]  /*16c0*/  UIADD3 UR5, UR39, 0x1, URZ ;  /* 0x0000000127057890 */ /* 0x000fe4000fffe03f */
[----:B------:R-:W-:Y:S02]  /*16d0*/  IMAD.U32 R3, RZ, RZ, UR39 ;  /* 0x00000027ff037e24 */ /* 0x000fe4000f8e00ff */
[----:B------:R-:W-:-:S04]  /*16e0*/  UISETP.NE.AND UP0, UPT, UR5, 0x6, UPT ;  /* 0x000000060500788c */ /* 0x000fc8000bf05270 */
[----:B------:R-:W-:Y:S02]  /*16f0*/  USEL UR6, URZ, 0x1, UP0 ;  /* 0x000000013f067887 */ /* 0x000fe40008000000 */
[----:B------:R-:W-:Y:S02]  /*1700*/  USEL UR5, UR5, URZ, UP0 ;  /* 0x0000003f05057287 */ /* 0x000fe40008000000 */
[----:B------:R-:W-:-:S06]  /*1710*/  ULOP3.LUT UR6, UR38, UR6, URZ, 0x3c, !UPT ;  /* 0x0000000626067292 */ /* 0x000fcc000f8e3c3f */
[----:B------:R-:W-:-:S07]  /*1720*/  IMAD.U32 R7, RZ, RZ, UR6 ;  /* 0x00000006ff077e24 */ /* 0x000fce000f8e00ff */
.L_x_25:
[----:B------:R-:W-:Y:S05]  /*1730*/  @!P0 BRA `(.L_x_19) ;  /* 0x0000000000048947 */ /* 0x000fea0003800000 */
[----:B------:R-:W-:Y:S01]  /*1740*/  BPT.TRAP 0x1 ;  /* 0x000000040000795c */ /* 0x000fe20000300000 */
.L_x_19:
[----:B------:R-:W2:Y:S01]  /*1750*/  S2UR UR7, SR_CgaCtaId ;  /* 0x00000000000779c3 */ /* 0x000ea20000008800 */
[----:B------:R-:W-:Y:S01]  /*1760*/  UMOV UR6, 0x400 ;  /* 0x0000040000067882 */ /* 0x000fe20000000000 */
[----:B01----:R-:W-:Y:S01]  /*1770*/  IMAD.U32 R5, RZ, RZ, UR5 ;  /* 0x00000005ff057e24 */ /* 0x003fe2000f8e00ff */
[----:B------:R-:W-:Y:S01]  /*1780*/  SHF.L.U32 R4, R7, 0x1f, RZ ;  /* 0x0000001f07047819 */ /* 0x000fe200000006ff */
[----:B--2---:R-:W-:-:S06]  /*1790*/  ULEA UR6, UR7, UR6, 0x18 ;  /* 0x0000000607067291 */ /* 0x004fcc000f8ec03f */
[----:B------:R-:W-:-:S04]  /*17a0*/  IMAD.U32 R6, RZ, RZ, UR6 ;  /* 0x00000006ff067e24 */ /* 0x000fc8000f8e00ff */
[----:B------:R-:W-:-:S04]  /*17b0*/  IMAD R5, R5, 0x8, R6 ;  /* 0x0000000805057824 */ /* 0x000fc800078e0206 */
[----:B------:R0:W1:Y:S01]  /*17c0*/  SYNCS.PHASECHK.TRANS64.TRYWAIT P1, [R5+URZ], R4 ;  /* 0x00000004050075a7 */ /* 0x000062000802017f */
[----:B------:R-:W-:Y:S05]  /*17d0*/  @!P0 BRA `(.L_x_20) ;  /* 0x0000000000048947 */ /* 0x000fea0003800000 */
[----:B------:R-:W-:Y:S01]  /*17e0*/  BPT.TRAP 0x1 ;  /* 0x000000040000795c */ /* 0x000fe20000300000 */
.L_x_20:
[----:B-1----:R-:W-:Y:S05]  /*17f0*/  @P1 BRA `(.L_x_21) ;  /* 0x0000000000081947 */ /* 0x002fea0003800000 */
[----:B------:R-:W1:Y:S02]  /*1800*/  SYNCS.PHASECHK.TRANS64.TRYWAIT P1, [R5+URZ], R4 ;  /* 0x00000004050075a7 */ /* 0x000e64000802017f */
[----:B-1----:R-:W-:Y:S05]  /*1810*/  @!P1 BRA `(.L_x_22) ;  /* 0x0000005800a89947 */ /* 0x002fea0003800000 */
.L_x_21:
[----:B------:R-:W-:Y:S01]  /*1820*/  ULEA UR6, UR5, UR4, 0x9 ;  /* 0x0000000405067291 */ /* 0x000fe2000f8e483f */
[----:B------:R-:W-:Y:S01]  /*1830*/  WARPGROUP.ARRIVE ;  /* 0x00000000000079c5 */ /* 0x000fe20000000000 */
[----:B------:R-:W-:Y:S01]  /*1840*/  ULEA UR7, UR5, UR41, 0xb ;  /* 0x0000002905077291 */ /* 0x000fe2000f8e583f */
[----:B------:R-:W-:Y:S01]  /*1850*/  UMOV UR11, 0x40000040 ;  /* 0x40000040000b7882 */ /* 0x000fe20000000000 */
[----:B------:R-:W-:Y:S02]  /*1860*/  UMOV UR9, 0x40000040 ;  /* 0x4000004000097882 */ /* 0x000fe40000000000 */
[----:B------:R-:W-:Y:S01]  /*1870*/  UIADD3 UR12, UR7, 0x400, URZ ;  /* 0x00000400070c7890 */ /* 0x000fe2000fffe03f */
[----:B------:R-:W-:Y:S02]  /*1880*/  UMOV UR10, UR6 ;  /* 0x00000006000a7c82 */ /* 0x000fe40008000000 */
[----:B------:R-:W-:Y:S02]  /*1890*/  UMOV UR8, UR7 ;  /* 0x0000000700087c82 */ /* 0x000fe40008000000 */
[----:B------:R-:W-:Y:S01]  /*18a0*/  IGMMA.64x64x32.S8.S8 R56, gdesc[UR8], R56, gsb0 ;  /* 0x01e00000083879f1 */ /* 0x000fe20008041038 */
[----:B------:R-:W-:Y:S01]  /*18b0*/  UMOV UR9, 0x40000040 ;  /* 0x4000004000097882 */ /* 0x000fe20000000000 */
[----:B------:R-:W-:Y:S01]  /*18c0*/  UMOV UR8, UR12 ;  /* 0x0000000c00087c82 */ /* 0x000fe20008000000 */
[----:B------:R-:W-:Y:S01]  /*18d0*/  UIADD3 UR12, UR7, 0x402, URZ ;  /* 0x00000402070c7890 */ /* 0x000fe2000fffe03f */
[----:B------:R-:W-:-:S02]  /*18e0*/  WARPGROUP.DEPBAR.LE gsb0, 0x0 ;  /* 0x00008000000079c5 */ /* 0x000fc40000010000 */
        /* <DEDUP_REMOVED lines=42> */
[----:B------:R-:W-:Y:S01]  /*1b90*/  BPT.TRAP 0x1 ;  /* 0x000000040000795c */ /* 0x000fe20000300000 */
.L_x_23:
[----:B01----:R-:W-:Y:S01]  /*1ba0*/  IMAD R4, R3, 0x8, R6 ;  /* 0x0000000803047824 */ /* 0x003fe200078e0206 */
[----:B------:R-:W-:-:S03]  /*1bb0*/  ISETP.GT.U32.AND P1, PT, R19, 0x1, PT ;  /* 0x000000011300780c */ /* 0x000fc60003f24070 */
[----:B------:R-:W-:-:S05]  /*1bc0*/  VIADD R4, R4, 0x30 ;  /* 0x0000003004047836 */ /* 0x000fca0000000000 */
[----:B------:R-:W-:-:S04]  /*1bd0*/  PRMT R4, RZ, 0x654, R4 ;  /* 0x00000654ff047816 */ /* 0x000fc80000000004 */
[----:B------:R0:W-:Y:S01]  /*1be0*/  SYNCS.ARRIVE.TRANS64.RED.A1T0 RZ, [R4+URZ], RZ ;  /* 0x000000ff04ff79a7 */ /* 0x0001e2000810043f */
[----:B------:R-:W-:Y:S05]  /*1bf0*/  @P1 BRA `(.L_x_24) ;  /* 0x0000000000041947 */ /* 0x000fea0003800000 */
[----:B------:R-:W-:Y:S01]  /*1c00*/  BPT.TRAP 0x1 ;  /* 0x000000040000795c */ /* 0x000fe20000300000 */
.L_x_24:
[----:B------:R-:W-:Y:S01]  /*1c10*/  UIADD3 UR5, UR5, 0x1, URZ ;  /* 0x0000000105057890 */ /* 0x000fe2000fffe03f */
[C---:B------:R-:W-:Y:S01]  /*1c20*/  ISETP.GT.AND P2, PT, R0.reuse, 0x1, PT ;  /* 0x000000010000780c */ /* 0x040fe20003f44270 */
[----:B------:R-:W-:Y:S02]  /*1c30*/  VIADD R3, R3, 0x1 ;  /* 0x0000000103037836 */ /* 0x000fe40000000000 */
[----:B------:R-:W-:Y:S01]  /*1c40*/  UISETP.NE.AND UP0, UPT, UR5, 0x6, UPT ;  /* 0x000000060500788c */ /* 0x000fe2000bf05270 */
[----:B------:R-:W-:Y:S02]  /*1c50*/  VIADD R0, R0, 0xffffffff ;  /* 0xffffffff00007836 */ /* 0x000fe40000000000 */
[C---:B------:R-:W-:Y:S01]  /*1c60*/  ISETP.NE.AND P1, PT, R3.reuse, 0x6, PT ;  /* 0x000000060300780c */ /* 0x040fe20003f25270 */
[----:B------:R-:W-:Y:S02]  /*1c70*/  USEL UR6, URZ, 0x1, UP0 ;  /* 0x000000013f067887 */ /* 0x000fe40008000000 */
[----:B------:R-:W-:Y:S01]  /*1c80*/  USEL UR5, UR5, URZ, UP0 ;  /* 0x0000003f05057287 */ /* 0x000fe20008000000 */
[----:B------:R-:W-:-:S03]  /*1c90*/  SEL R3, R3, RZ, P1 ;  /* 0x000000ff03037207 */ /* 0x000fc60000800000 */
[----:B------:R-:W-:Y:S01]  /*1ca0*/  LOP3.LUT R7, R7, UR6, RZ, 0x3c, !PT ;  /* 0x0000000607077c12 */ /* 0x000fe2000f8e3cff */
[----:B------:R-:W-:Y:S07]  /*1cb0*/  @P2 BRA `(.L_x_25) ;  /* 0xfffffff8009c2947 */ /* 0x000fee000383ffff */
.L_x_18:
[----:B------:R-:W2:Y:S02]  /*1cc0*/  LDC R0, c[0x0][0x28c] ;  /* 0x0000a300ff007b82 */ /* 0x000ea40000000800 */
[----:B--2---:R-:W-:-:S13]  /*1cd0*/  ISETP.GE.AND P1, PT, R0, 0x1, PT ;  /* 0x000000010000780c */ /* 0x004fda0003f26270 */
[----:B------:R-:W-:Y:S05]  /*1ce0*/  @!P1 BRA `(.L_x_26) ;  /* 0x0000000000409947 */ /* 0x000fea0003800000 */
[----:B------:R-:W-:Y:S05]  /*1cf0*/  @!P0 BRA `(.L_x_27) ;  /* 0x0000000000048947 */ /* 0x000fea0003800000 */
[----:B------:R-:W-:Y:S01]  /*1d00*/  BPT.TRAP 0x1 ;  /* 0x000000040000795c */ /* 0x000fe20000300000 */
.L_x_27:
[----:B------:R-:W-:Y:S01]  /*1d10*/  UISETP.LT.AND UP0, UPT, UR40, 0x1, UPT ;  /* 0x000000012800788c */ /* 0x000fe2000bf01270 */
[----:B------:R-:W-:-:S03]  /*1d20*/  ISETP.GT.U32.AND P0, PT, R19, 0x1, PT ;  /* 0x000000011300780c */ /* 0x000fc60003f04070 */
[----:B------:R-:W-:-:S04]  /*1d30*/  USEL UR6, UR40, 0x1, UP0 ;  /* 0x0000000128067887 */ /* 0x000fc80008000000 */
[----:B------:R-:W-:-:S04]  /*1d40*/  UIADD3 UR6, UR39, UR40, -UR6 ;  /* 0x0000002827067290 */ /* 0x000fc8000fffe806 */
[----:B------:R-:W-:-:S04]  /*1d50*/  UIMAD.WIDE.U32 UR4, UR6, -0x55555555, URZ ;  /* 0xaaaaaaab060478a5 */ /* 0x000fc8000f8e003f */
[----:B------:R-:W-:-:S04]  /*1d60*/  USHF.R.U32.HI UR4, URZ, 0x2, UR5 ;  /* 0x000000023f047899 */ /* 0x000fc80008011605 */
[----:B------:R-:W-:-:S06]  /*1d70*/  UIMAD UR6, UR4, -0x6, UR6 ;  /* 0xfffffffa040678a4 */ /* 0x000fcc000f8e0206 */
[----:B------:R-:W-:-:S04]  /*1d80*/  IMAD.U32 R3, RZ, RZ, UR6 ;  /* 0x00000006ff037e24 */ /* 0x000fc8000f8e00ff */
[----:B------:R-:W-:-:S04]  /*1d90*/  IMAD R0, R3, 0x8, R6 ;  /* 0x0000000803007824 */ /* 0x000fc800078e0206 */
[----:B------:R-:W-:-:S05]  /*1da0*/  VIADD R0, R0, 0x30 ;  /* 0x0000003000007836 */ /* 0x000fca0000000000 */
[----:B------:R-:W-:-:S04]  /*1db0*/  PRMT R0, RZ, 0x654, R0 ;  /* 0x00000654ff007816 */ /* 0x000fc80000000000 */
[----:B------:R2:W-:Y:S01]  /*1dc0*/  SYNCS.ARRIVE.TRANS64.RED.A1T0 RZ, [R0+URZ], RZ ;  /* 0x000000ff00ff79a7 */ /* 0x0005e2000810043f */
[----:B------:R-:W-:Y:S05]  /*1dd0*/  @P0 BRA `(.L_x_26) ;  /* 0x0000000000040947 */ /* 0x000fea0003800000 */
[----:B------:R-:W-:Y:S01]  /*1de0*/  BPT.TRAP 0x1 ;  /* 0x000000040000795c */ /* 0x000fe20000300000 */
.L_x_26:
[----:B------:R-:W3:Y:S01]  /*1df0*/  LDC R6, c[0x0][0x288] ;  /* 0x0000a200ff067b82 */ /* 0x000ee20000000800 */
[--C-:B--2---:R-:W-:Y:S01]  /*1e00*/  SHF.R.U32.HI R0, RZ, 0x2, R18.reuse ;  /* 0x00000002ff007819 */ /* 0x104fe20000011612 */
[----:B------:R-:W-:Y:S01]  /*1e10*/  IMAD.SHL.U32 R91, R91, 0x40, RZ ;  /* 0x000000405b5b7824 */ /* 0x000fe200078e00ff */
[----:B01----:R-:W-:Y:S01]  /*1e20*/  LOP3.LUT R4, R18, 0x60, RZ, 0xc0, !PT ;  /* 0x0000006012047812 */ /* 0x003fe200078ec0ff */
[----:B------:R-:W-:Y:S01]  /*1e30*/  UIADD3 UR39, UR40, UR39, URZ ;  /* 0x0000002728277290 */ /* 0x000fe2000fffe03f */
[----:B------:R-:W-:Y:S01]  /*1e40*/  SHF.R.U32.HI R5, RZ, 0x7, R18 ;  /* 0x00000007ff057819 */ /* 0x000fe20000011612 */
[----:B------:R-:W-:Y:S01]  /*1e50*/  IMAD.SHL.U32 R9, R90, 0x100, RZ ;  /* 0x000001005a097824 */ /* 0x000fe200078e00ff */
[----:B------:R-:W-:Y:S01]  /*1e60*/  LOP3.LUT R3, R0, 0x7, RZ, 0xc0, !PT ;  /* 0x0000000700037812 */ /* 0x000fe200078ec0ff */
[----:B------:R-:W-:Y:S01]  /*1e70*/  UISETP.GT.U32.AND UP0, UPT, UR39, 0x5, UPT ;  /* 0x000000052700788c */ /* 0x000fe2000bf04070 */
[----:B------:R-:W-:Y:S01]  /*1e80*/  SHF.R.U32.HI R8, RZ, 0x1, R4 ;  /* 0x00000001ff087819 */ /* 0x000fe20000011604 */
[C---:B------:R-:W-:Y:S01]  /*1e90*/  IMAD.SHL.U32 R14, R18.reuse, 0x2, RZ ;  /* 0x00000002120e7824 */ /* 0x040fe200078e00ff */
[----:B------:R-:W-:Y:S01]  /*1ea0*/  LOP3.LUT R0, R5, 0x1, RZ, 0xc0, !PT ;  /* 0x0000000105007812 */ /* 0x000fe200078ec0ff */
[----:B------:R-:W-:Y:S01]  /*1eb0*/  ULDC UR7, c[0x0][0x284] ;  /* 0x0000a10000077ab9 */ /* 0x000fe20000000800 */
[----:B------:R-:W-:Y:S01]  /*1ec0*/  IADD3 R5, RZ, -R8, -R3 ;  /* 0x80000008ff057210 */ /* 0x000fe20007ffe803 */
[----:B------:R-:W-:Y:S01]  /*1ed0*/  UISETP.LT.U32.AND UP0, UPT, UR40, 0x6, UP0 ;  /* 0x000000062800788c */ /* 0x000fe20008701070 */
[----:B------:R-:W-:Y:S01]  /*1ee0*/  LOP3.LUT R4, R18, 0x3, RZ, 0xc0, !PT ;  /* 0x0000000312047812 */ /* 0x000fe200078ec0ff */
[----:B------:R-:W-:Y:S01]  /*1ef0*/  UISETP.GE.U32.AND UP1, UPT, UR40, 0x6, UPT ;  /* 0x000000062800788c */ /* 0x000fe2000bf26070 */
[----:B------:R-:W-:Y:S01]  /*1f00*/  SHF.R.S32.HI R94, RZ, 0x1f, R89 ;  /* 0x0000001fff5e7819 */ /* 0x000fe20000011459 */
[C---:B------:R-:W-:Y:S01]  /*1f10*/  IMAD.SHL.U32 R10, R0.reuse, 0x40, RZ ;  /* 0x00000040000a7824 */ /* 0x040fe200078e00ff */
[C---:B------:R-:W-:Y:S01]  /*1f20*/  LOP3.LUT R14, R91.reuse, 0x6, R14, 0xf8, !PT ;  /* 0x000000065b0e7812 */ /* 0x040fe200078ef80e */
[----:B------:R-:W-:Y:S01]  /*1f30*/  IMAD R100, R0, -0x40, R5 ;  /* 0xffffffc000647824 */ /* 0x000fe200078e0205 */
[----:B------:R-:W-:Y:S01]  /*1f40*/  ULDC.64 UR8, c[0x0][0x5d0] ;  /* 0x0001740000087ab9 */ /* 0x000fe20000000a00 */
[----:B------:R-:W-:Y:S01]  /*1f50*/  UIMAD.WIDE.U32 UR4, UR39, -0x55555555, URZ ;  /* 0xaaaaaaab270478a5 */ /* 0x000fe2000f8e003f */
[----:B------:R-:W-:Y:S01]  /*1f60*/  SHF.R.S32.HI R15, RZ, 0x1f, R14 ;  /* 0x0000001fff0f7819 */ /* 0x000fe2000001140e */
[----:B------:R-:W-:Y:S01]  /*1f70*/  USEL UR6, URZ, 0x1, !UP0 ;  /* 0x000000013f067887 */ /* 0x000fe2000c000000 */
[----:B---3--:R-:W-:Y:S01]  /*1f80*/  ISETP.GE.AND P0, PT, R91, R6, PT ;  /* 0x000000065b00720c */ /* 0x008fe20003f06270 */
[----:B------:R-:W-:Y:S01]  /*1f90*/  IMAD R0, R4, -0x2, R6 ;  /* 0xfffffffe04007824 */ /* 0x000fe200078e0206 */
[----:B------:R-:W-:Y:S01]  /*1fa0*/  USHF.R.U32.HI UR4, URZ, 0x2, UR5 ;  /* 0x000000023f047899 */ /* 0x000fe20008011605 */
[----:B------:R-:W-:Y:S01]  /*1fb0*/  IMAD R6, R94, UR8, RZ ;  /* 0x000000085e067c24 */ /* 0x000fe2000f8e02ff */
[----:B------:R-:W-:Y:S01]  /*1fc0*/  ISETP.GE.OR P0, PT, R9, UR7, P0 ;  /* 0x0000000709007c0c */ /* 0x000fe20008706670 */
[----:B------:R-:W-:Y:S01]  /*1fd0*/  IMAD.WIDE R4, R90, 0x100, RZ ;  /* 0x000001005a047825 */ /* 0x000fe200078e02ff */
[----:B------:R-:W-:Y:S01]  /*1fe0*/  ULOP3.LUT UR38, UR38, UR6, URZ, 0x3c, !UPT ;  /* 0x0000000626267292 */ /* 0x000fe2000f8e3c3f */
[----:B------:R-:W-:Y:S01]  /*1ff0*/  LOP3.LUT R3, R10, 0x40, R3, 0xe2, !PT ;  /* 0x000000400a037812 */ /* 0x000fe200078ee203 */
[----:B------:R-:W-:Y:S01]  /*2000*/  UIMAD UR39, UR4, -0x6, UR39 ;  /* 0xfffffffa042778a4 */ /* 0x000fe2000f8e0227 */
[C---:B------:R-:W-:Y:S01]  /*2010*/  IMAD R11, R89.reuse, UR9, R6 ;  /* 0x00000009590b7c24 */ /* 0x040fe2000f8e0206 */
[----:B------:R-:W-:Y:S01]  /*2020*/  @UP1 ULOP3.LUT UR38, UR38, 0x1, UR4, 0x78, !UPT ;  /* 0x0000000126261892 */ /* 0x000fe2000f8e7804 */
[----:B------:R-:W-:Y:S01]  /*2030*/  IMAD.WIDE.U32 R6, R89, UR8, R14 ;  /* 0x0000000859067c25 */ /* 0x000fe2000f8e000e */
[----:B------:R-:W-:-:S02]  /*2040*/  IADD3 R100, -R9, UR7, R100 ;  /* 0x0000000709647c10 */ /* 0x000fc4000fffe164 */
[----:B------:R-:W-:Y:S01]  /*2050*/  LOP3.LUT R103, R4, R3, R8, 0xfe, !PT ;  /* 0x0000000304677212 */ /* 0x000fe200078efe08 */
[----:B------:R-:W-:Y:S02]  /*2060*/  IMAD.IADD R3, R0, 0x1, -R91 ;  /* 0x0000000100037824 */ /* 0x000fe400078e0a5b */
[----:B------:R-:W-:Y:S02]  /*2070*/  IMAD.IADD R7, R7, 0x1, R11 ;  /* 0x0000000107077824 */ /* 0x000fe400078e020b */
[----:B------:R-:W-:Y:S01]  /*2080*/  IMAD.MOV.U32 R0, RZ, RZ, -0x1 ;  /* 0xffffffffff007424 */ /* 0x000fe200078e00ff */
[----:B------:R-:W-:Y:S06]  /*2090*/  @P0 BRA `(.L_x_28) ;  /* 0x0000003000f40947 */ /* 0x000fec0003800000 */
[----:B------:R-:W0:Y:S01]  /*20a0*/  LDC.64 R20, c[0x0][0x5c8] ;  /* 0x00017200ff147b82 */ /* 0x000e220000000a00 */
[----:B------:R-:W-:Y:S01]  /*20b0*/  ULDC.64 UR4, c[0x0][0x5c0] ;  /* 0x0001700000047ab9 */ /* 0x000fe20000000a00 */
[----:B------:R-:W-:Y:S01]  /*20c0*/  BSSY B0, `(.L_x_28) ;  /* 0x000033a000007945 */ /* 0x000fe20003800000 */
[-C--:B0-----:R-:W-:Y:S01]  /*20d0*/  IMAD R8, R5, R20.reuse, RZ ;  /* 0x0000001405087224 */ /* 0x081fe200078e02ff */
[----:B------:R-:W-:Y:S01]  /*20e0*/  SHF.L.U64.HI R13, R20, 0x7, R21 ;  /* 0x00000007140d7819 */ /* 0x000fe20000010215 */
[----:B------:R-:W-:-:S04]  /*20f0*/  IMAD.WIDE.U32 R6, R103, R20, R6 ;  /* 0x0000001467067225 */ /* 0x000fc800078e0006 */
[----:B------:R-:W-:Y:S01]  /*2100*/  IMAD R9, R103, R21, R8 ;  /* 0x0000001567097224 */ /* 0x000fe200078e0208 */
[----:B------:R-:W-:Y:S01]  /*2110*/  IADD3 R92, P0, R6, UR4, RZ ;  /* 0x00000004065c7c10 */ /* 0x000fe2000ff1e0ff */
[C---:B------:R-:W-:Y:S02]  /*2120*/  IMAD.SHL.U32 R11, R20.reuse, 0x80, RZ ;  /* 0x00000080140b7824 */ /* 0x040fe400078e00ff */
[----:B------:R-:W-:Y:S01]  /*2130*/  IMAD.IADD R9, R7, 0x1, R9 ;  /* 0x0000000107097824 */ /* 0x000fe200078e0209 */
[-C--:B------:R-:W-:Y:S02]  /*2140*/  LEA R6, P1, R20, R92.reuse, 0x3 ;  /* 0x0000005c14067211 */ /* 0x080fe400078218ff */
[----:B------:R-:W-:Y:S02]  /*2150*/  IADD3 R8, P2, R11, R92, RZ ;  /* 0x0000005c0b087210 */ /* 0x000fe40007f5e0ff */
[----:B------:R-:W-:Y:S02]  /*2160*/  IADD3.X R93, R9, UR5, RZ, P0, !PT ;  /* 0x00000005095d7c10 */ /* 0x000fe400087fe4ff */
[----:B-----5:R-:W-:-:S02]  /*2170*/  ISETP.NE.AND P0, PT, R23, RZ, PT ;  /* 0x000000ff1700720c */ /* 0x020fc40003f05270 */
[----:B------:R-:W-:Y:S01]  /*2180*/  LEA.HI.X R7, R20, R93, R21, 0x3, P1 ;  /* 0x0000005d14077211 */ /* 0x000fe200008f1c15 */
[----:B------:R-:W-:Y:S01]  /*2190*/  IMAD.X R9, R13, 0x1, R93, P2 ;  /* 0x000000010d097824 */ /* 0x000fe200010e065d */
[----:B------:R-:W-:-:S05]  /*21a0*/  IADD3 R10, P1, R11, R6, RZ ;  /* 0x000000060b0a7210 */ /* 0x000fca0007f3e0ff */
[----:B------:R-:W-:-:S04]  /*21b0*/  IMAD.X R11, R13, 0x1, R7, P1 ;  /* 0x000000010d0b7824 */ /* 0x000fc800008e0607 */
[----:B------:R-:W-:Y:S05]  /*21c0*/  @!P0 BRA `(.L_x_29) ;  /* 0x0000002400948947 */ /* 0x000fea0003800000 */
[----:B------:R-:W0:Y:S01]  /*21d0*/  LDC.64 R90, c[0x0][0x5b0] ;  /* 0x00016c00ff5a7b82 */ /* 0x000e220000000a00 */
[----:B------:R-:W-:Y:S01]  /*21e0*/  ULDC.64 UR4, c[0x0][0x5b8] ;  /* 0x00016e0000047ab9 */ /* 0x000fe20000000a00 */
[----:B------:R-:W-:Y:S01]  /*21f0*/  ISETP.GE.AND P0, PT, R100, 0x1, PT ;  /* 0x000000016400780c */ /* 0x000fe20003f06270 */
[----:B------:R-:W-:Y:S01]  /*2200*/  IMAD R20, R94, UR4, RZ ;  /* 0x000000045e147c24 */ /* 0x000fe2000f8e02ff */
[----:B------:R-:W-:Y:S01]  /*2210*/  BSSY B1, `(.L_x_30) ;  /* 0x0000010000017945 */ /* 0x000fe20003800000 */
[----:B------:R-:W-:Y:S01]  /*2220*/  IMAD.WIDE.U32 R14, R89, UR4, R14 ;  /* 0x00000004590e7c25 */ /* 0x000fe2000f8e000e */
[----:B------:R-:W-:Y:S02]  /*2230*/  ISETP.LT.OR P3, PT, R3, 0x1, !P0 ;  /* 0x000000010300780c */ /* 0x000fe40004761670 */
[----:B------:R-:W1:Y:S01]  /*2240*/  LDC.64 R12, c[0x0][0x5a8] ;  /* 0x00016a00ff0c7b82 */ /* 0x000e620000000a00 */
[----:B------:R-:W-:Y:S02]  /*2250*/  IMAD R21, R89, UR5, R20 ;  /* 0x0000000559157c24 */ /* 0x000fe4000f8e0214 */
[----:B------:R-:W-:-:S02]  /*2260*/  IMAD.MOV.U32 R20, RZ, RZ, R14 ;  /* 0x000000ffff147224 */ /* 0x000fc400078e000e */
[----:B------:R-:W-:Y:S02]  /*2270*/  IMAD.IADD R21, R15, 0x1, R21 ;  /* 0x000000010f157824 */ /* 0x000fe400078e0215 */
[-C--:B0-----:R-:W-:Y:S01]  /*2280*/  IMAD R96, R5, R90.reuse, RZ ;  /* 0x0000005a05607224 */ /* 0x081fe200078e02ff */
[----:B------:R-:W-:Y:S01]  /*2290*/  SHF.L.U64.HI R97, R90, 0x3, R91 ;  /* 0x000000035a617819 */ /* 0x000fe2000001025b */
[----:B------:R-:W-:-:S04]  /*22a0*/  IMAD.WIDE.U32 R94, R103, R90, R20 ;  /* 0x0000005a675e7225 */ /* 0x000fc800078e0014 */
[----:B------:R-:W-:Y:S01]  /*22b0*/  IMAD R101, R103, R91, R96 ;  /* 0x0000005b67657224 */ /* 0x000fe200078e0260 */
[----:B-1----:R-:W-:Y:S01]  /*22c0*/  IADD3 R94, P1, R94, R12, RZ ;  /* 0x0000000c5e5e7210 */ /* 0x002fe20007f3e0ff */
[----:B------:R-:W-:-:S03]  /*22d0*/  IMAD.SHL.U32 R96, R90, 0x8, RZ ;  /* 0x000000085a607824 */ /* 0x000fc600078e00ff */
[----:B------:R-:W-:Y:S01]  /*22e0*/  IADD3.X R95, R13, R95, R101, P1, !PT ;  /* 0x0000005f0d5f7210 */ /* 0x000fe20000ffe465 */
[----:B------:R-:W-:Y:S08]  /*22f0*/  @P3 BRA `(.L_x_31) ;  /* 0x0000000000043947 */ /* 0x000ff00003800000 */
[----:B------:R0:W5:Y:S02]  /*2300*/  LDG.E.U8 R88, desc[UR36][R94.64] ;  /* 0x000000245e587981 */ /* 0x000164000c1e1100 */
.L_x_31:
[----:B------:R-:W-:Y:S05]  /*2310*/  BSYNC B1 ;  /* 0x0000000000017941 */ /* 0x000fea0003800000 */
.L_x_30:
[----:B-----5:R-:W-:Y:S01]  /*2320*/  LOP3.LUT R89, R88, 0xffff, RZ, 0xc0, !PT ;  /* 0x0000ffff58597812 */ /* 0x020fe200078ec0ff */
[----:B------:R-:W-:Y:S01]  /*2330*/  IMAD.WIDE.U32 R98, R103, R90, R96 ;  /* 0x0000005a67627225 */ /* 0x000fe200078e0060 */
[----:B------:R-:W-:Y:S01]  /*2340*/  ISETP.LT.OR P4, PT, R3, 0x2, !P0 ;  /* 0x000000020300780c */ /* 0x000fe20004781670 */
[----:B------:R-:W-:Y:S01]  /*2350*/  BSSY B1, `(.L_x_32) ;  /* 0x000000e000017945 */ /* 0x000fe20003800000 */
[----:B------:R-:W-:Y:S01]  /*2360*/  PRMT R102, R89, 0x8880, RZ ;  /* 0x0000888059667816 */ /* 0x000fe200000000ff */
[----:B------:R-:W-:Y:S01]  /*2370*/  IMAD.IADD R99, R101, 0x1, R99 ;  /* 0x0000000165637824 */ /* 0x000fe200078e0263 */
[----:B------:R-:W-:Y:S02]  /*2380*/  IADD3 R98, P2, P5, R14, R12, R98 ;  /* 0x0000000c0e627210 */ /* 0x000fe40007d5e062 */
[----:B------:R-:W-:Y:S01]  /*2390*/  ISETP.GE.AND P1, PT, R100, 0x9, PT ;  /* 0x000000096400780c */ /* 0x000fe20003f26270 */
[----:B------:R-:W-:Y:S01]  /*23a0*/  IMAD R89, R102, R23, RZ ;  /* 0x0000001766597224 */ /* 0x000fe200078e02ff */
[----:B------:R-:W-:-:S02]  /*23b0*/  IADD3.X R99, R21, R13, R99, P2, P5 ;  /* 0x0000000d15637210 */ /* 0x000fc400017ea463 */
[----:B------:R-:W-:Y:S01]  /*23c0*/  ISETP.LT.OR P2, PT, R3, 0x1, !P1 ;  /* 0x000000010300780c */ /* 0x000fe20004f41670 */
[----:B------:R-:W-:-:S05]  /*23d0*/  @!P3 IMAD R101, R56, R22, R89 ;  /* 0x000000163865b224 */ /* 0x000fca00078e0259 */
[----:B------:R1:W-:Y:S01]  /*23e0*/  @!P3 STG.E.U8 desc[UR36][R92.64], R101 ;  /* 0x000000655c00b986 */ /* 0x0003e2000c101124 */
[----:B------:R-:W-:Y:S06]  /*23f0*/  @P4 BRA `(.L_x_33) ;  /* 0x00000000000c4947 */ /* 0x000fec0003800000 */
[----:B------:R-:W2:Y:S02]  /*2400*/  LDG.E.U8 R88, desc[UR36][R94.64+0x1] ;  /* 0x000001245e587981 */ /* 0x000ea4000c1e1100 */
[----:B--2---:R-:W-:-:S05]  /*2410*/  PRMT R56, R88, 0x8880, RZ ;  /* 0x0000888058387816 */ /* 0x004fca00000000ff */
[----:B------:R-:W-:-:S07]  /*2420*/  IMAD R89, R56, R23, RZ ;  /* 0x0000001738597224 */ /* 0x000fce00078e02ff */
.L_x_33:
[----:B------:R-:W-:Y:S05]  /*2430*/  BSYNC B1 ;  /* 0x0000000000017941 */ /* 0x000fea0003800000 */
.L_x_32:
[----:B------:R-:W-:Y:S01]  /*2440*/  @!P4 IMAD R57, R57, R22, R89 ;  /* 0x000000163939c224 */ /* 0x000fe200078e0259 */
[----:B------:R-:W-:Y:S04]  /*2450*/  BSSY B1, `(.L_x_34) ;  /* 0x0000006000017945 */ /* 0x000fe80003800000 */
[----:B------:R2:W-:Y:S01]  /*2460*/  @!P4 STG.E.U8 desc[UR36][R92.64+0x1], R57 ;  /* 0x000001395c00c986 */ /* 0x0005e2000c101124 */
[----:B------:R-:W-:Y:S05]  /*2470*/  @P2 BRA `(.L_x_35) ;  /* 0x00000000000c2947 */ /* 0x000fea0003800000 */
[----:B------:R-:W3:Y:S02]  /*2480*/  LDG.E.U8 R88, desc[UR36][R98.64] ;  /* 0x0000002462587981 */ /* 0x000ee4000c1e1100 */
[----:B---3--:R-:W-:-:S05]  /*2490*/  PRMT R56, R88, 0x8880, RZ ;  /* 0x0000888058387816 */ /* 0x008fca00000000ff */
[----:B------:R-:W-:-:S07]  /*24a0*/  IMAD R89, R56, R23, RZ ;  /* 0x0000001738597224 */ /* 0x000fce00078e02ff */
.L_x_35:
[----:B------:R-:W-:Y:S05]  /*24b0*/  BSYNC B1 ;  /* 0x0000000000017941 */ /* 0x000fea0003800000 */
.L_x_34:
[C---:B------:R-:W-:Y:S01]  /*24c0*/  ISETP.LT.OR P4, PT, R3.reuse, 0x2, !P1 ;  /* 0x000000020300780c */ /* 0x040fe20004f81670 */
[----:B--2---:R-:W-:Y:S01]  /*24d0*/  @!P2 IMAD R57, R58, R22, R89 ;  /* 0x000000163a39a224 */ /* 0x004fe200078e0259 */
[----:B------:R-:W-:Y:S01]  /*24e0*/  BSSY B1, `(.L_x_36) ;  /* 0x0000009000017945 */ /* 0x000fe20003800000 */
[C---:B------:R-:W-:Y:S02]  /*24f0*/  ISETP.LT.OR P3, PT, R3.reuse, 0x9, !P0 ;  /* 0x000000090300780c */ /* 0x040fe40004761670 */
[C---:B------:R-:W-:Y:S01]  /*2500*/  ISETP.LT.OR P5, PT, R3.reuse, 0xa, !P0 ;  /* 0x0000000a0300780c */ /* 0x040fe200047a1670 */
[----:B------:R2:W-:Y:S01]  /*2510*/  @!P2 STG.E.U8 desc[UR36][R6.64], R57 ;  /* 0x000000390600a986 */ /* 0x0005e2000c101124 */
[----:B------:R-:W-:-:S06]  /*2520*/  ISETP.LT.OR P2, PT, R3, 0x9, !P1 ;  /* 0x000000090300780c */ /* 0x000fcc0004f41670 */
[----:B------:R-:W-:Y:S07]  /*2530*/  @P4 BRA `(.L_x_37) ;  /* 0x00000000000c4947 */ /* 0x000fee0003800000 */
[----:B------:R-:W3:Y:S02]  /*2540*/  LDG.E.U8 R88, desc[UR36][R98.64+0x1] ;  /* 0x0000012462587981 */ /* 0x000ee4000c1e1100 */
[----:B---3--:R-:W-:-:S05]  /*2550*/  PRMT R56, R88, 0x8880, RZ ;  /* 0x0000888058387816 */ /* 0x008fca00000000ff */
[----:B------:R-:W-:-:S07]  /*2560*/  IMAD R89, R56, R23, RZ ;  /* 0x0000001738597224 */ /* 0x000fce00078e02ff */
.L_x_37:
[----:B------:R-:W-:Y:S05]  /*2570*/  BSYNC B1 ;  /* 0x0000000000017941 */ /* 0x000fea0003800000 */
.L_x_36:
[----:B------:R-:W-:Y:S01]  /*2580*/  @!P4 IMAD R59, R59, R22, R89 ;  /* 0x000000163b3bc224 */ /* 0x000fe200078e0259 */
[----:B------:R-:W-:Y:S04]  /*2590*/  BSSY B1, `(.L_x_38) ;  /* 0x0000006000017945 */ /* 0x000fe80003800000 */
[----:B------:R3:W-:Y:S01]  /*25a0*/  @!P4 STG.E.U8 desc[UR36][R6.64+0x1], R59 ;  /* 0x0000013b0600c986 */ /* 0x0007e2000c101124 */
[----:B------:R-:W-:Y:S05]  /*25b0*/  @P3 BRA `(.L_x_39) ;  /* 0x00000000000c3947 */ /* 0x000fea0003800000 */
[----:B------:R-:W4:Y:S02]  /*25c0*/  LDG.E.U8 R88, desc[UR36][R94.64+0x8] ;  /* 0x000008245e587981 */ /* 0x000f24000c1e1100 */
[----:B----4-:R-:W-:-:S05]  /*25d0*/  PRMT R56, R88, 0x8880, RZ ;  /* 0x0000888058387816 */ /* 0x010fca00000000ff */
[----:B------:R-:W-:-:S07]  /*25e0*/  IMAD R89, R56, R23, RZ ;  /* 0x0000001738597224 */ /* 0x000fce00078e02ff */
.L_x_39:
[----:B------:R-:W-:Y:S05]  /*25f0*/  BSYNC B1 ;  /* 0x0000000000017941 */ /* 0x000fea0003800000 */
.L_x_38:
[----:B--2---:R-:W-:Y:S01]  /*2600*/  @!P3 IMAD R57, R60, R22, R89 ;  /* 0x000000163c39b224 */ /* 0x004fe200078e0259 */
[----:B------:R-:W-:Y:S04]  /*2610*/  BSSY B1, `(.L_x_40) ;  /* 0x0000006000017945 */ /* 0x000fe80003800000 */
[----:B------:R2:W-:Y:S01]  /*2620*/  @!P3 STG.E.U8 desc[UR36][R92.64+0x8], R57 ;  /* 0x000008395c00b986 */ /* 0x0005e2000c101124 */
[----:B------:R-:W-:Y:S05]  /*2630*/  @P5 BRA `(.L_x_41) ;  /* 0x00000000000c5947 */ /* 0x000fea0003800000 */
[----:B------:R-:W4:Y:S02]  /*2640*/  LDG.E.U8 R88, desc[UR36][R94.64+0x9] ;  /* 0x000009245e587981 */ /* 0x000f24000c1e1100 */
[----:B----4-:R-:W-:-:S05]  /*2650*/  PRMT R56, R88, 0x8880, RZ ;  /* 0x0000888058387816 */ /* 0x010fca00000000ff */
[----:B------:R-:W-:-:S07]  /*2660*/  IMAD R89, R56, R23, RZ ;  /* 0x0000001738597224 */ /* 0x000fce00078e02ff */
.L_x_41:
[----:B------:R-:W-:Y:S05]  /*2670*/  BSYNC B1 ;  /* 0x0000000000017941 */ /* 0x000fea0003800000 */
.L_x_40:
[----:B------:R-:W-:Y:S01]  /*2680*/  @!P5 IMAD R61, R61, R22, R89 ;  /* 0x000000163d3dd224 */ /* 0x000fe200078e0259 */
[----:B------:R-:W-:Y:S04]  /*2690*/  BSSY B1, `(.L_x_42) ;  /* 0x0000006000017945 */ /* 0x000fe80003800000 */
[----:B------:R4:W-:Y:S01]  /*26a0*/  @!P5 STG.E.U8 desc[UR36][R92.64+0x9], R61 ;  /* 0x0000093d5c00d986 */ /* 0x0009e2000c101124 */
[----:B------:R-:W-:Y:S05]  /*26b0*/  @P2 BRA `(.L_x_43) ;  /* 0x00000000000c2947 */ /* 0x000fea0003800000 */
[----:B------:R-:W5:Y:S02]  /*26c0*/  LDG.E.U8 R88, desc[UR36][R98.64+0x8] ;  /* 0x0000082462587981 */ /* 0x000f64000c1e1100 */
[----:B-----5:R-:W-:-:S05]  /*26d0*/  PRMT R56, R88, 0x8880, RZ ;  /* 0x0000888058387816 */ /* 0x020fca00000000ff */
[----:B------:R-:W-:-:S07]  /*26e0*/  IMAD R89, R56, R23, RZ ;  /* 0x0000001738597224 */ /* 0x000fce00078e02ff */
.L_x_43:
[----:B------:R-:W-:Y:S05]  /*26f0*/  BSYNC B1 ;  /* 0x0000000000017941 */ /* 0x000fea0003800000 */
.L_x_42:
        /* <DEDUP_REMOVED lines=8> */
[----:B------:R-:W5:Y:S02]  /*2780*/  LDG.E.U8 R88, desc[UR36][R98.64+0x9] ;  /* 0x0000092462587981 */ /* 0x000f64000c1e1100 */
[----:B-----5:R-:W-:-:S05]  /*2790*/  PRMT R56, R88, 0x8880, RZ ;  /* 0x0000888058387816 */ /* 0x020fca00000000ff */
[----:B------:R-:W-:-:S07]  /*27a0*/  IMAD R89, R56, R23, RZ ;  /* 0x0000001738597224 */ /* 0x000fce00078e02ff */
.L_x_45:
[----:B------:R-:W-:Y:S05]  /*27b0*/  BSYNC B1 ;  /* 0x0000000000017941 */ /* 0x000fea0003800000 */
.L_x_44:
[----:B------:R-:W-:Y:S01]  /*27c0*/  @!P4 IMAD R63, R63, R22, R89 ;  /* 0x000000163f3fc224 */ /* 0x000fe200078e0259 */
[----:B------:R-:W-:Y:S04]  /*27d0*/  BSSY B1, `(.L_x_46) ;  /* 0x0000006000017945 */ /* 0x000fe80003800000 */
[----:B------:R0:W-:Y:S01]  /*27e0*/  @!P4 STG.E.U8 desc[UR36][R6.64+0x9], R63 ;  /* 0x0000093f0600c986 */ /* 0x0001e2000c101124 */
[----:B------:R-:W-:Y:S05]  /*27f0*/  @P3 BRA `(.L_x_47) ;  /* 0x00000000000c3947 */ /* 0x000fea0003800000 */
[----:B------:R-:W5:Y:S02]  /*2800*/  LDG.E.U8 R88, desc[UR36][R94.64+0x10] ;  /* 0x000010245e587981 */ /* 0x000f64000c1e1100 */
[----:B-----5:R-:W-:-:S05]  /*2810*/  PRMT R56, R88, 0x8880, RZ ;  /* 0x0000888058387816 */ /* 0x020fca00000000ff */
[----:B------:R-:W-:-:S07]  /*2820*/  IMAD R89, R56, R23, RZ ;  /* 0x0000001738597224 */ /* 0x000fce00078e02ff */
.L_x_47:
[----:B------:R-:W-:Y:S05]  /*2830*/  BSYNC B1 ;  /* 0x0000000000017941 */ /* 0x000fea0003800000 */
.L_x_46:
[----:B--2---:R-:W-:Y:S01]  /*2840*/  @!P3 IMAD R57, R64, R22, R89 ;  /* 0x000000164039b224 */ /* 0x004fe200078e0259 */
[----:B------:R-:W-:Y:S04]  /*2850*/  BSSY B1, `(.L_x_48) ;  /* 0x0000006000017945 */ /* 0x000fe80003800000 */
[----:B------:R2:W-:Y:S01]  /*2860*/  @!P3 STG.E.U8 desc[UR36][R92.64+0x10], R57 ;  /* 0x000010395c00b986 */ /* 0x0005e2000c101124 */
[----:B------:R-:W-:Y:S05]  /*2870*/  @P5 BRA `(.L_x_49) ;  /* 0x00000000000c5947 */ /* 0x000fea0003800000 */
[----:B------:R-:W5:Y:S02]  /*2880*/  LDG.E.U8 R88, desc[UR36][R94.64+0x11] ;  /* 0x000011245e587981 */ /* 0x000f64000c1e1100 */
[----:B-----5:R-:W-:-:S05]  /*2890*/  PRMT R56, R88, 0x8880, RZ ;  /* 0x0000888058387816 */ /* 0x020fca00000000ff */
[----:B------:R-:W-:-:S07]  /*28a0*/  IMAD R89, R56, R23, RZ ;  /* 0x0000001738597224 */ /* 0x000fce00078e02ff */
.L_x_49:
[----:B------:R-:W-:Y:S05]  /*28b0*/  BSYNC B1 ;  /* 0x0000000000017941 */ /* 0x000fea0003800000 */
.L_x_48:
[----:B------:R-:W-:Y:S01]  /*28c0*/  @!P5 IMAD R65, R65, R22, R89 ;  /* 0x000000164141d224 */ /* 0x000fe200078e0259 */
[----:B------:R-:W-:Y:S04]  /*28d0*/  BSSY B1, `(.L_x_50) ;  /* 0x0000006000017945 */ /* 0x000fe80003800000 */
[----:B------:R0:W-:Y:S01]  /*28e0*/  @!P5 STG.E.U8 desc[UR36][R92.64+0x11], R65 ;  /* 0x000011415c00d986 */ /* 0x0001e2000c101124 */
[----:B------:R-:W-:Y:S05]  /*28f0*/  @P2 BRA `(.L_x_51) ;  /* 0x00000000000c2947 */ /* 0x000fea0003800000 */
[----:B------:R-:W5:Y:S02]  /*2900*/  LDG.E.U8 R88, desc[UR36][R98.64+0x10] ;  /* 0x0000102462587981 */ /* 0x000f64000c1e1100 */
[----:B-----5:R-:W-:-:S05]  /*2910*/  PRMT R56, R88, 0x8880, RZ ;  /* 0x0000888058387816 */ /* 0x020fca00000000ff */
[----:B------:R-:W-:-:S07]  /*2920*/  IMAD R89, R56, R23, RZ ;  /* 0x0000001738597224 */ /* 0x000fce00078e02ff */
.L_x_51:
[----:B------:R-:W-:Y:S05]  /*2930*/  BSYNC B1 ;  /* 0x0000000000017941 */ /* 0x000fea0003800000 */
.L_x_50:
        /* <DEDUP_REMOVED lines=11> */
.L_x_53:
[----:B------:R-:W-:Y:S05]  /*29f0*/  BSYNC B1 ;  /* 0x0000000000017941 */ /* 0x000fea0003800000 */
.L_x_52:
[----:B------:R-:W-:Y:S01]  /*2a00*/  @!P4 IMAD R67, R67, R22, R89 ;  /* 0x000000164343c224 */ /* 0x000fe200078e0259 */
[----:B------:R-:W-:Y:S04]  /*2a10*/  BSSY B1, `(.L_x_54) ;  /* 0x0000006000017945 */ /* 0x000fe80003800000 */
[----:B------:R0:W-:Y:S01]  /*2a20*/  @!P4 STG.E.U8 desc[UR36][R6.64+0x11], R67 ;  /* 0x000011430600c986 */ /* 0x0001e2000c101124 */
[----:B------:R-:W-:Y:S05]  /*2a30*/  @P3 BRA `(.L_x_55) ;  /* 0x00000000000c3947 */ /* 0x000fea0003800000 */
[----:B------:R-:W5:Y:S02]  /*2a40*/  LDG.E.U8 R88, desc[UR36][R94.64+0x18] ;  /* 0x000018245e587981 */ /* 0x000f64000c1e1100 */
[----:B-----5:R-:W-:-:S05]  /*2a50*/  PRMT R56, R88, 0x8880, RZ ;  /* 0x0000888058387816 */ /* 0x020fca00000000ff */
[----:B------:R-:W-:-:S07]  /*2a60*/  IMAD R89, R56, R23, RZ ;  /* 0x0000001738597224 */ /* 0x000fce00078e02ff */
.L_x_55:
[----:B------:R-:W-:Y:S05]  /*2a70*/  BSYNC B1 ;  /* 0x0000000000017941 */ /* 0x000fea0003800000 */
.L_x_54:
[----:B--2---:R-:W-:Y:S01]  /*2a80*/  @!P3 IMAD R57, R68, R22, R89 ;  /* 0x000000164439b224 */ /* 0x004fe200078e0259 */
[----:B------:R-:W-:Y:S04]  /*2a90*/  BSSY B1, `(.L_x_56) ;  /* 0x0000006000017945 */ /* 0x000fe80003800000 */
[----:B------:R2:W-:Y:S01]  /*2aa0*/  @!P3 STG.E.U8 desc[UR36][R92.64+0x18], R57 ;  /* 0x000018395c00b986 */ /* 0x0005e2000c101124 */
[----:B------:R-:W-:Y:S05]  /*2ab0*/  @P5 BRA `(.L_x_57) ;  /* 0x00000000000c5947 */ /* 0x000fea0003800000 */
[----:B------:R-:W5:Y:S02]  /*2ac0*/  LDG.E.U8 R88, desc[UR36][R94.64+0x19] ;  /* 0x000019245e587981 */ /* 0x000f64000c1e1100 */
[----:B-----5:R-:W-:-:S05]  /*2ad0*/  PRMT R56, R88, 0x8880, RZ ;  /* 0x0000888058387816 */ /* 0x020fca00000000ff */
[----:B------:R-:W-:-:S07]  /*2ae0*/  IMAD R89, R56, R23, RZ ;  /* 0x0000001738597224 */ /* 0x000fce00078e02ff */
.L_x_57:
[----:B------:R-:W-:Y:S05]  /*2af0*/  BSYNC B1 ;  /* 0x0000000000017941 */ /* 0x000fea0003800000 */
.L_x_56:
[----:B------:R-:W-:Y:S01]  /*2b00*/  @!P5 IMAD R69, R69, R22, R89 ;  /* 0x000000164545d224 */ /* 0x000fe200078e0259 */
[----:B------:R-:W-:Y:S04]  /*2b10*/  BSSY B1, `(.L_x_58) ;  /* 0x0000006000017945 */ /* 0x000fe80003800000 */
[----:B------:R0:W-:Y:S01]  /*2b20*/  @!P5 STG.E.U8 desc[UR36][R92.64+0x19], R69 ;  /* 0x000019455c00d986 */ /* 0x0001e2000c101124 */
[----:B------:R-:W-:Y:S05]  /*2b30*/  @P2 BRA `(.L_x_59) ;  /* 0x00000000000c2947 */ /* 0x000fea0003800000 */
[----:B------:R-:W5:Y:S02]  /*2b40*/  LDG.E.U8 R88, desc[UR36][R98.64+0x18] ;  /* 0x0000182462587981 */ /* 0x000f64000c1e1100 */
[----:B-----5:R-:W-:-:S05]  /*2b50*/  PRMT R56, R88, 0x8880, RZ ;  /* 0x0000888058387816 */ /* 0x020fca00000000ff */
[----:B------:R-:W-:-:S07]  /*2b60*/  IMAD R89, R56, R23, RZ ;  /* 0x0000001738597224 */ /* 0x000fce00078e02ff */
.L_x_59:
[----:B------:R-:W-:Y:S05]  /*2b70*/  BSYNC B1 ;  /* 0x0000000000017941 */ /* 0x000fea0003800000 */
.L_x_58:
        /* <DEDUP_REMOVED lines=11> */
.L_x_61:
[----:B------:R-:W-:Y:S05]  /*2c30*/  BSYNC B1 ;  /* 0x0000000000017941 */ /* 0x000fea0003800000 */
.L_x_60:
[----:B------:R-:W-:Y:S01]  /*2c40*/  @!P4 IMAD R71, R71, R22, R89 ;  /* 0x000000164747c224 */ /* 0x000fe200078e0259 */
[----:B------:R-:W-:Y:S04]  /*2c50*/  BSSY B1, `(.L_x_62) ;  /* 0x0000006000017945 */ /* 0x000fe80003800000 */
[----:B------:R0:W-:Y:S01]  /*2c60*/  @!P4 STG.E.U8 desc[UR36][R6.64+0x19], R71 ;  /* 0x000019470600c986 */ /* 0x0001e2000c101124 */
[----:B------:R-:W-:Y:S05]  /*2c70*/  @P3 BRA `(.L_x_63) ;  /* 0x00000000000c3947 */ /* 0x000fea0003800000 */
[----:B------:R-:W5:Y:S02]  /*2c80*/  LDG.E.U8 R88, desc[UR36][R94.64+0x20] ;  /* 0x000020245e587981 */ /* 0x000f64000c1e1100 */
[----:B-----5:R-:W-:-:S05]  /*2c90*/  PRMT R56, R88, 0x8880, RZ ;  /* 0x0000888058387816 */ /* 0x020fca00000000ff */
[----:B------:R-:W-:-:S07]  /*2ca0*/  IMAD R89, R56, R23, RZ ;  /* 0x0000001738597224 */ /* 0x000fce00078e02ff */
.L_x_63:
[----:B------:R-:W-:Y:S05]  /*2cb0*/  BSYNC B1 ;  /* 0x0000000000017941 */ /* 0x000fea0003800000 */
.L_x_62:
[----:B--2---:R-:W-:Y:S01]  /*2cc0*/  @!P3 IMAD R57, R72, R22, R89 ;  /* 0x000000164839b224 */ /* 0x004fe200078e0259 */
[----:B------:R-:W-:Y:S04]  /*2cd0*/  BSSY B1, `(.L_x_64) ;  /* 0x0000006000017945 */ /* 0x000fe80003800000 */
[----:B------:R2:W-:Y:S01]  /*2ce0*/  @!P3 STG.E.U8 desc[UR36][R92.64+0x20], R57 ;  /* 0x000020395c00b986 */ /* 0x0005e2000c101124 */
[----:B------:R-:W-:Y:S05]  /*2cf0*/  @P5 BRA `(.L_x_65) ;  /* 0x00000000000c5947 */ /* 0x000fea0003800000 */
[----:B------:R-:W5:Y:S02]  /*2d00*/  LDG.E.U8 R88, desc[UR36][R94.64+0x21] ;  /* 0x000021245e587981 */ /* 0x000f64000c1e1100 */
[----:B-----5:R-:W-:-:S05]  /*2d10*/  PRMT R56, R88, 0x8880, RZ ;  /* 0x0000888058387816 */ /* 0x020fca00000000ff */
[----:B------:R-:W-:-:S07]  /*2d20*/  IMAD R89, R56, R23, RZ ;  /* 0x0000001738597224 */ /* 0x000fce00078e02ff */
.L_x_65:
[----:B------:R-:W-:Y:S05]  /*2d30*/  BSYNC B1 ;  /* 0x0000000000017941 */ /* 0x000fea0003800000 */
.L_x_64:
[----:B------:R-:W-:Y:S01]  /*2d40*/  @!P5 IMAD R73, R73, R22, R89 ;  /* 0x000000164949d224 */ /* 0x000fe200078e0259 */
[----:B------:R-:W-:Y:S04]  /*2d50*/  BSSY B1, `(.L_x_66) ;  /* 0x0000006000017945 */ /* 0x000fe80003800000 */
[----:B------:R0:W-:Y:S01]  /*2d60*/  @!P5 STG.E.U8 desc[UR36][R92.64+0x21], R73 ;  /* 0x000021495c00d986 */ /* 0x0001e2000c101124 */
[----:B------:R-:W-:Y:S05]  /*2d70*/  @P2 BRA `(.L_x_67) ;  /* 0x00000000000c2947 */ /* 0x000fea0003800000 */
[----:B------:R-:W5:Y:S02]  /*2d80*/  LDG.E.U8 R88, desc[UR36][R98.64+0x20] ;  /* 0x0000202462587981 */ /* 0x000f64000c1e1100 */
[----:B-----5:R-:W-:-:S05]  /*2d90*/  PRMT R56, R88, 0x8880, RZ ;  /* 0x0000888058387816 */ /* 0x020fca00000000ff */
[----:B------:R-:W-:-:S07]  /*2da0*/  IMAD R89, R56, R23, RZ ;  /* 0x0000001738597224 */ /* 0x000fce00078e02ff */
.L_x_67:
[----:B------:R-:W-:Y:S05]  /*2db0*/  BSYNC B1 ;  /* 0x0000000000017941 */ /* 0x000fea0003800000 */
.L_x_66:
        /* <DEDUP_REMOVED lines=11> */
.L_x_69:
[----:B------:R-:W-:Y:S05]  /*2e70*/  BSYNC B1 ;  /* 0x0000000000017941 */ /* 0x000fea0003800000 */
.L_x_68:
[----:B------:R-:W-:Y:S01]  /*2e80*/  @!P4 IMAD R75, R75, R22, R89 ;  /* 0x000000164b4bc224 */ /* 0x000fe200078e0259 */
[----:B------:R-:W-:Y:S04]  /*2e90*/  BSSY B1, `(.L_x_70) ;  /* 0x0000006000017945 */ /* 0x000fe80003800000 */
[----:B------:R0:W-:Y:S01]  /*2ea0*/  @!P4 STG.E.U8 desc[UR36][R6.64+0x21], R75 ;  /* 0x0000214b0600c986 */ /* 0x0001e2000c101124 */
[----:B------:R-:W-:Y:S05]  /*2eb0*/  @P3 BRA `(.L_x_71) ;  /* 0x00000000000c3947 */ /* 0x000fea0003800000 */
[----:B------:R-:W5:Y:S02]  /*2ec0*/  LDG.E.U8 R88, desc[UR36][R94.64+0x28] ;  /* 0x000028245e587981 */ /* 0x000f64000c1e1100 */
[----:B-----5:R-:W-:-:S05]  /*2ed0*/  PRMT R56, R88, 0x8880, RZ ;  /* 0x0000888058387816 */ /* 0x020fca00000000ff */
[----:B------:R-:W-:-:S07]  /*2ee0*/  IMAD R89, R56, R23, RZ ;  /* 0x0000001738597224 */ /* 0x000fce00078e02ff */
.L_x_71:
[----:B------:R-:W-:Y:S05]  /*2ef0*/  BSYNC B1 ;  /* 0x0000000000017941 */ /* 0x000fea0003800000 */
.L_x_70:
[----:B--2---:R-:W-:Y:S01]  /*2f00*/  @!P3 IMAD R57, R76, R22, R89 ;  /* 0x000000164c39b224 */ /* 0x004fe200078e0259 */
[----:B------:R-:W-:Y:S04]  /*2f10*/  BSSY B1, `(.L_x_72) ;  /* 0x0000006000017945 */ /* 0x000fe80003800000 */
[----:B------:R2:W-:Y:S01]  /*2f20*/  @!P3 STG.E.U8 desc[UR36][R92.64+0x28], R57 ;  /* 0x000028395c00b986 */ /* 0x0005e2000c101124 */
[----:B------:R-:W-:Y:S05]  /*2f30*/  @P5 BRA `(.L_x_73) ;  /* 0x00000000000c5947 */ /* 0x000fea0003800000 */
[----:B------:R-:W5:Y:S02]  /*2f40*/  LDG.E.U8 R88, desc[UR36][R94.64+0x29] ;  /* 0x000029245e587981 */ /* 0x000f64000c1e1100 */
[----:B-----5:R-:W-:-:S05]  /*2f50*/  PRMT R56, R88, 0x8880, RZ ;  /* 0x0000888058387816 */ /* 0x020fca00000000ff */
[----:B------:R-:W-:-:S07]  /*2f60*/  IMAD R89, R56, R23, RZ ;  /* 0x0000001738597224 */ /* 0x000fce00078e02ff */
.L_x_73:
[----:B------:R-:W-:Y:S05]  /*2f70*/  BSYNC B1 ;  /* 0x0000000000017941 */ /* 0x000fea0003800000 */
.L_x_72:
[----:B------:R-:W-:Y:S01]  /*2f80*/  @!P5 IMAD R77, R77, R22, R89 ;  /* 0x000000164d4dd224 */ /* 0x000fe200078e0259 */
[----:B------:R-:W-:Y:S04]  /*2f90*/  BSSY B1, `(.L_x_74) ;  /* 0x0000006000017945 */ /* 0x000fe80003800000 */
[----:B------:R0:W-:Y:S01]  /*2fa0*/  @!P5 STG.E.U8 desc[UR36][R92.64+0x29], R77 ;  /* 0x0000294d5c00d986 */ /* 0x0001e2000c101124 */
[----:B------:R-:W-:Y:S05]  /*2fb0*/  @P2 BRA `(.L_x_75) ;  /* 0x00000000000c2947 */ /* 0x000fea0003800000 */
[----:B------:R-:W5:Y:S02]  /*2fc0*/  LDG.E.U8 R88, desc[UR36][R98.64+0x28] ;  /* 0x0000282462587981 */ /* 0x000f64000c1e1100 */
[----:B-----5:R-:W-:-:S05]  /*2fd0*/  PRMT R56, R88, 0x8880, RZ ;  /* 0x0000888058387816 */ /* 0x020fca00000000ff */
[----:B------:R-:W-:-:S07]  /*2fe0*/  IMAD R89, R56, R23, RZ ;  /* 0x0000001738597224 */ /* 0x000fce00078e02ff */
.L_x_75:
[----:B------:R-:W-:Y:S05]  /*2ff0*/  BSYNC B1 ;  /* 0x0000000000017941 */ /* 0x000fea0003800000 */
.L_x_74:
        /* <DEDUP_REMOVED lines=11> */
.L_x_77:
[----:B------:R-:W-:Y:S05]  /*30b0*/  BSYNC B1 ;  /* 0x0000000000017941 */ /* 0x000fea0003800000 */
.L_x_76:
[----:B------:R-:W-:Y:S01]  /*30c0*/  @!P4 IMAD R79, R79, R22, R89 ;  /* 0x000000164f4fc224 */ /* 0x000fe200078e0259 */
[----:B------:R-:W-:Y:S04]  /*30d0*/  BSSY B1, `(.L_x_78) ;  /* 0x0000006000017945 */ /* 0x000fe80003800000 */
[----:B------:R0:W-:Y:S01]  /*30e0*/  @!P4 STG.E.U8 desc[UR36][R6.64+0x29], R79 ;  /* 0x0000294f0600c986 */ /* 0x0001e2000c101124 */
[----:B------:R-:W-:Y:S05]  /*30f0*/  @P3 BRA `(.L_x_79) ;  /* 0x00000000000c3947 */ /* 0x000fea0003800000 */
[----:B------:R-:W5:Y:S02]  /*3100*/  LDG.E.U8 R88, desc[UR36][R94.64+0x30] ;  /* 0x000030245e587981 */ /* 0x000f64000c1e1100 */
[----:B-----5:R-:W-:-:S05]  /*3110*/  PRMT R56, R88, 0x8880, RZ ;  /* 0x0000888058387816 */ /* 0x020fca00000000ff */
[----:B------:R-:W-:-:S07]  /*3120*/  IMAD R89, R56, R23, RZ ;  /* 0x0000001738597224 */ /* 0x000fce00078e02ff */
.L_x_79:
[----:B------:R-:W-:Y:S05]  /*3130*/  BSYNC B1 ;  /* 0x0000000000017941 */ /* 0x000fea0003800000 */
.L_x_78:
[----:B--2---:R-:W-:Y:S01]  /*3140*/  @!P3 IMAD R57, R80, R22, R89 ;  /* 0x000000165039b224 */ /* 0x004fe200078e0259 */
[----:B------:R-:W-:Y:S04]  /*3150*/  BSSY B1, `(.L_x_80) ;  /* 0x0000006000017945 */ /* 0x000fe80003800000 */
[----:B------:R2:W-:Y:S01]  /*3160*/  @!P3 STG.E.U8 desc[UR36][R92.64+0x30], R57 ;  /* 0x000030395c00b986 */ /* 0x0005e2000c101124 */
[----:B------:R-:W-:Y:S05]  /*3170*/  @P5 BRA `(.L_x_81) ;  /* 0x00000000000c5947 */ /* 0x000fea0003800000 */
[----:B------:R-:W5:Y:S02]  /*3180*/  LDG.E.U8 R88, desc[UR36][R94.64+0x31] ;  /* 0x000031245e587981 */ /* 0x000f64000c1e1100 */
[----:B-----5:R-:W-:-:S05]  /*3190*/  PRMT R56, R88, 0x8880, RZ ;  /* 0x0000888058387816 */ /* 0x020fca00000000ff */
[----:B------:R-:W-:-:S07]  /*31a0*/  IMAD R89, R56, R23, RZ ;  /* 0x0000001738597224 */ /* 0x000fce00078e02ff */
.L_x_81:
[----:B------:R-:W-:Y:S05]  /*31b0*/  BSYNC B1 ;  /* 0x0000000000017941 */ /* 0x000fea0003800000 */
.L_x_80:
[----:B------:R-:W-:Y:S01]  /*31c0*/  @!P5 IMAD R81, R81, R22, R89 ;  /* 0x000000165151d224 */ /* 0x000fe200078e0259 */
[----:B------:R-:W-:Y:S04]  /*31d0*/  BSSY B1, `(.L_x_82) ;  /* 0x0000006000017945 */ /* 0x000fe80003800000 */
[----:B------:R0:W-:Y:S01]  /*31e0*/  @!P5 STG.E.U8 desc[UR36][R92.64+0x31], R81 ;  /* 0x000031515c00d986 */ /* 0x0001e2000c101124 */
[----:B------:R-:W-:Y:S05]  /*31f0*/  @P2 BRA `(.L_x_83) ;  /* 0x00000000000c2947 */ /* 0x000fea0003800000 */
[----:B------:R-:W5:Y:S02]  /*3200*/  LDG.E.U8 R88, desc[UR36][R98.64+0x30] ;  /* 0x0000302462587981 */ /* 0x000f64000c1e1100 */
[----:B-----5:R-:W-:-:S05]  /*3210*/  PRMT R56, R88, 0x8880, RZ ;  /* 0x0000888058387816 */ /* 0x020fca00000000ff */
[----:B------:R-:W-:-:S07]  /*3220*/  IMAD R89, R56, R23, RZ ;  /* 0x0000001738597224 */ /* 0x000fce00078e02ff */
.L_x_83:
[----:B------:R-:W-:Y:S05]  /*3230*/  BSYNC B1 ;  /* 0x0000000000017941 */ /* 0x000fea0003800000 */
.L_x_82:
[C---:B------:R-:W-:Y:S01]  /*3240*/  ISETP.LT.OR P4, PT, R3.reuse, 0x32, !P1 ;  /* 0x000000320300780c */ /* 0x040fe20004f81670 */
[----:B--2---:R-:W-:Y:S01]  /*3250*/  @!P2 IMAD R57, R82, R22, R89 ;  /* 0x000000165239a224 */ /* 0x004fe200078e0259 */
[----:B------:R-:W-:Y:S01]  /*3260*/  BSSY B1, `(.L_x_84) ;  /* 0x000000b000017945 */ /* 0x000fe20003800000 */
[----:B------:R-:W-:Y:S02]  /*3270*/  ISETP.LT.OR P3, PT, R3, 0x39, !P0 ;  /* 0x000000390300780c */ /* 0x000fe40004761670 */
[----:B------:R-:W-:Y:S01]  /*3280*/  IADD3 R103, P5, R103, 0x80, RZ ;  /* 0x0000008067677810 */ /* 0x000fe20007fbe0ff */
[----:B------:R2:W-:Y:S01]  /*3290*/  @!P2 STG.E.U8 desc[UR36][R6.64+0x30], R57 ;  /* 0x000030390600a986 */ /* 0x0005e2000c101124 */
[C---:B------:R-:W-:Y:S02]  /*32a0*/  ISETP.LT.OR P2, PT, R3.reuse, 0x39, !P1 ;  /* 0x000000390300780c */ /* 0x040fe40004f41670 */
[C---:B------:R-:W-:Y:S02]  /*32b0*/  ISETP.LT.OR P0, PT, R3.reuse, 0x3a, !P0 ;  /* 0x0000003a0300780c */ /* 0x040fe40004701670 */
[----:B------:R-:W-:-:S02]  /*32c0*/  ISETP.LT.OR P1, PT, R3, 0x3a, !P1 ;  /* 0x0000003a0300780c */ /* 0x000fc40004f21670 */
[----:B------:R-:W-:Y:S11]  /*32d0*/  @P4 BRA `(.L_x_85) ;  /* 0x00000000000c4947 */ /* 0x000ff60003800000 */
[----:B------:R-:W5:Y:S02]  /*32e0*/  LDG.E.U8 R88, desc[UR36][R98.64+0x31] ;  /* 0x0000312462587981 */ /* 0x000f64000c1e1100 */
[----:B-----5:R-:W-:-:S05]  /*32f0*/  PRMT R56, R88, 0x8880, RZ ;  /* 0x0000888058387816 */ /* 0x020fca00000000ff */
[----:B------:R-:W-:-:S07]  /*3300*/  IMAD R89, R56, R23, RZ ;  /* 0x0000001738597224 */ /* 0x000fce00078e02ff */
.L_x_85:
[----:B------:R-:W-:Y:S05]  /*3310*/  BSYNC B1 ;  /* 0x0000000000017941 */ /* 0x000fea0003800000 */
.L_x_84:
[----:B------:R-:W-:Y:S01]  /*3320*/  @!P4 IMAD R83, R83, R22, R89 ;  /* 0x000000165353c224 */ /* 0x000fe200078e0259 */
[----:B------:R-:W-:Y:S04]  /*3330*/  BSSY B1, `(.L_x_86) ;  /* 0x0000006000017945 */ /* 0x000fe80003800000 */
[----:B------:R0:W-:Y:S01]  /*3340*/  @!P4 STG.E.U8 desc[UR36][R6.64+0x31], R83 ;  /* 0x000031530600c986 */ /* 0x0001e2000c101124 */
[----:B------:R-:W-:Y:S05]  /*3350*/  @P3 BRA `(.L_x_87) ;  /* 0x00000000000c3947 */ /* 0x000fea0003800000 */
[----:B------:R-:W5:Y:S02]  /*3360*/  LDG.E.U8 R88, desc[UR36][R94.64+0x38] ;  /* 0x000038245e587981 */ /* 0x000f64000c1e1100 */
[----:B-----5:R-:W-:-:S05]  /*3370*/  PRMT R56, R88, 0x8880, RZ ;  /* 0x0000888058387816 */ /* 0x020fca00000000ff */
[----:B------:R-:W-:-:S07]  /*3380*/  IMAD R89, R56, R23, RZ ;  /* 0x0000001738597224 */ /* 0x000fce00078e02ff */
.L_x_87:
[----:B------:R-:W-:Y:S05]  /*3390*/  BSYNC B1 ;  /* 0x0000000000017941 */ /* 0x000fea0003800000 */
.L_x_86:
[----:B--2---:R-:W-:Y:S01]  /*33a0*/  @!P3 IMAD R57, R84, R22, R89 ;  /* 0x000000165439b224 */ /* 0x004fe200078e0259 */
[----:B------:R-:W-:Y:S01]  /*33b0*/  BSSY B1, `(.L_x_88) ;  /* 0x0000007000017945 */ /* 0x000fe20003800000 */
[----:B------:R-:W-:-:S03]  /*33c0*/  IMAD.X R5, RZ, RZ, R5, P5 ;  /* 0x000000ffff057224 */ /* 0x000fc600028e0605 */
[----:B------:R2:W-:Y:S01]  /*33d0*/  @!P3 STG.E.U8 desc[UR36][R92.64+0x38], R57 ;  /* 0x000038395c00b986 */ /* 0x0005e2000c101124 */
[----:B------:R-:W-:Y:S05]  /*33e0*/  @P0 BRA `(.L_x_89) ;  /* 0x00000000000c0947 */ /* 0x000fea0003800000 */
[----:B------:R-:W5:Y:S02]  /*33f0*/  LDG.E.U8 R88, desc[UR36][R94.64+0x39] ;  /* 0x000039245e587981 */ /* 0x000f64000c1e1100 */
[----:B-----5:R-:W-:-:S05]  /*3400*/  PRMT R4, R88, 0x8880, RZ ;  /* 0x0000888058047816 */ /* 0x020fca00000000ff */
[----:B------:R-:W-:-:S07]  /*3410*/  IMAD R89, R4, R23, RZ ;  /* 0x0000001704597224 */ /* 0x000fce00078e02ff */
.L_x_89:
[----:B------:R-:W-:Y:S05]  /*3420*/  BSYNC B1 ;  /* 0x0000000000017941 */ /* 0x000fea0003800000 */
.L_x_88:
[----:B------:R-:W-:Y:S01]  /*3430*/  @!P0 IMAD R85, R85, R22, R89 ;  /* 0x0000001655558224 */ /* 0x000fe200078e0259 */
[----:B------:R-:W-:Y:S01]  /*3440*/  BSSY B1, `(.L_x_90) ;  /* 0x0000007000017945 */ /* 0x000fe20003800000 */
[----:B------:R-:W-:-:S03]  /*3450*/  IMAD R56, R5, R90, RZ ;  /* 0x0000005a05387224 */ /* 0x000fc600078e02ff */
[----:B------:R0:W-:Y:S01]  /*3460*/  @!P0 STG.E.U8 desc[UR36][R92.64+0x39], R85 ;  /* 0x000039555c008986 */ /* 0x0001e2000c101124 */
[----:B------:R-:W-:Y:S05]  /*3470*/  @P2 BRA `(.L_x_91) ;  /* 0x00000000000c2947 */ /* 0x000fea0003800000 */
[----:B------:R-:W5:Y:S02]  /*3480*/  LDG.E.U8 R88, desc[UR36][R98.64+0x38] ;  /* 0x0000382462587981 */ /* 0x000f64000c1e1100 */
[----:B-----5:R-:W-:-:S05]  /*3490*/  PRMT R4, R88, 0x8880, RZ ;  /* 0x0000888058047816 */ /* 0x020fca00000000ff */
[----:B------:R-:W-:-:S07]  /*34a0*/  IMAD R89, R4, R23, RZ ;  /* 0x0000001704597224 */ /* 0x000fce00078e02ff */
.L_x_91:
[----:B------:R-:W-:Y:S05]  /*34b0*/  BSYNC B1 ;  /* 0x0000000000017941 */ /* 0x000fea0003800000 */
.L_x_90:
[----:B------:R-:W-:Y:S01]  /*34c0*/  @!P2 IMAD R5, R86, R22, R89 ;  /* 0x000000165605a224 */ /* 0x000fe200078e0259 */
[----:B------:R-:W-:Y:S01]  /*34d0*/  BSSY B1, `(.L_x_92) ;  /* 0x0000009000017945 */ /* 0x000fe20003800000 */
[C---:B--2---:R-:W-:Y:S02]  /*34e0*/  IMAD R57, R103.reuse, R91, R56 ;  /* 0x0000005b67397224 */ /* 0x044fe400078e0238 */
[CC--:B------:R-:W-:Y:S01]  /*34f0*/  IMAD.WIDE.U32 R96, R103.reuse, R90.reuse, R96 ;  /* 0x0000005a67607225 */ /* 0x0c0fe200078e0060 */
[----:B------:R2:W-:Y:S03]  /*3500*/  @!P2 STG.E.U8 desc[UR36][R6.64+0x38], R5 ;  /* 0x000038050600a986 */ /* 0x0005e6000c101124 */
[----:B------:R-:W-:Y:S01]  /*3510*/  IMAD.WIDE.U32 R90, R103, R90, R20 ;  /* 0x0000005a675a7225 */ /* 0x000fe200078e0014 */
[----:B------:R-:W-:Y:S06]  /*3520*/  @P1 BRA `(.L_x_93) ;  /* 0x00000000000c1947 */ /* 0x000fec0003800000 */
[----:B------:R-:W5:Y:S02]  /*3530*/  LDG.E.U8 R88, desc[UR36][R98.64+0x39] ;  /* 0x0000392462587981 */ /* 0x000f64000c1e1100 */
[----:B-----5:R-:W-:-:S05]  /*3540*/  PRMT R4, R88, 0x8880, RZ ;  /* 0x0000888058047816 */ /* 0x020fca00000000ff */
[----:B------:R-:W-:-:S07]  /*3550*/  IMAD R89, R4, R23, RZ ;  /* 0x0000001704597224 */ /* 0x000fce00078e02ff */
.L_x_93:
[----:B------:R-:W-:Y:S05]  /*3560*/  BSYNC B1 ;  /* 0x0000000000017941 */ /* 0x000fea0003800000 */
.L_x_92:
[----:B------:R-:W-:Y:S01]  /*3570*/  @!P1 IMAD R87, R87, R22, R89 ;  /* 0x0000001657579224 */ /* 0x000fe200078e0259 */
[----:B------:R-:W-:Y:S01]  /*3580*/  ISETP.GE.AND P2, PT, R100, 0x81, PT ;  /* 0x000000816400780c */ /* 0x000fe20003f46270 */
[----:B------:R-:W-:Y:S01]  /*3590*/  BSSY B1, `(.L_x_94) ;  /* 0x000000c000017945 */ /* 0x000fe20003800000 */
[----:B------:R-:W-:Y:S02]  /*35a0*/  IADD3 R4, P5, R90, R12, RZ ;  /* 0x0000000c5a047210 */ /* 0x000fe40007fbe0ff */
[----:B------:R0:W-:Y:S01]  /*35b0*/  @!P1 STG.E.U8 desc[UR36][R6.64+0x39], R87 ;  /* 0x0000395706009986 */ /* 0x0001e2000c101124 */
[----:B------:R-:W-:Y:S02]  /*35c0*/  ISETP.LT.OR P1, PT, R3, 0x1, !P2 ;  /* 0x000000010300780c */ /* 0x000fe40005721670 */
[----:B--2---:R-:W-:Y:S02]  /*35d0*/  IADD3.X R5, R13, R91, R57, P5, !PT ;  /* 0x0000005b0d057210 */ /* 0x004fe40002ffe439 */
[----:B------:R-:W-:-:S02]  /*35e0*/  ISETP.GE.AND P0, PT, R100, 0x89, PT ;  /* 0x000000896400780c */ /* 0x000fc40003f06270 */
[----:B------:R-:W-:Y:S02]  /*35f0*/  IADD3 R12, P4, P3, R14, R12, R96 ;  /* 0x0000000c0e0c7210 */ /* 0x000fe40007b9e060 */
[----:B------:R-:W-:-:S05]  /*3600*/  ISETP.LT.OR P5, PT, R3, 0x2, !P2 ;  /* 0x000000020300780c */ /* 0x000fca00057a1670 */
[----:B0-----:R-:W-:Y:S08]  /*3610*/  @P1 BRA `(.L_x_95) ;  /* 0x00000000000c1947 */ /* 0x001ff00003800000 */
[----:B------:R-:W3:Y:S02]  /*3620*/  LDG.E.U8 R88, desc[UR36][R4.64] ;  /* 0x0000002404587981 */ /* 0x000ee4000c1e1100 */
[----:B---3--:R-:W-:-:S05]  /*3630*/  PRMT R6, R88, 0x8880, RZ ;  /* 0x0000888058067816 */ /* 0x008fca00000000ff */
[----:B------:R-:W-:-:S07]  /*3640*/  IMAD R89, R6, R23, RZ ;  /* 0x0000001706597224 */ /* 0x000fce00078e02ff */
.L_x_95:
[----:B------:R-:W-:Y:S05]  /*3650*/  BSYNC B1 ;  /* 0x0000000000017941 */ /* 0x000fea0003800000 */
.L_x_94:
[----:B---3--:R-:W-:Y:S01]  /*3660*/  @!P1 IMAD R7, R24, R22, R89 ;  /* 0x0000001618079224 */ /* 0x008fe200078e0259 */
[----:B------:R-:W-:Y:S01]  /*3670*/  BSSY B1, `(.L_x_96) ;  /* 0x0000007000017945 */ /* 0x000fe20003800000 */
[----:B------:R-:W-:-:S03]  /*3680*/  IMAD.IADD R96, R57, 0x1, R97 ;  /* 0x0000000139607824 */ /* 0x000fc600078e0261 */
[----:B------:R0:W-:Y:S01]  /*3690*/  @!P1 STG.E.U8 desc[UR36][R8.64], R7 ;  /* 0x0000000708009986 */ /* 0x0001e2000c101124 */
[----:B------:R-:W-:Y:S05]  /*36a0*/  @P5 BRA `(.L_x_97) ;  /* 0x00000000000c5947 */ /* 0x000fea0003800000 */
[----:B------:R-:W2:Y:S02]  /*36b0*/  LDG.E.U8 R88, desc[UR36][R4.64+0x1] ;  /* 0x0000012404587981 */ /* 0x000ea4000c1e1100 */
[----:B--2---:R-:W-:-:S05]  /*36c0*/  PRMT R6, R88, 0x8880, RZ ;  /* 0x0000888058067816 */ /* 0x004fca00000000ff */
[----:B------:R-:W-:-:S07]  /*36d0*/  IMAD R89, R6, R23, RZ ;  /* 0x0000001706597224 */ /* 0x000fce00078e02ff */
.L_x_97:
[----:B------:R-:W-:Y:S05]  /*36e0*/  BSYNC B1 ;  /* 0x0000000000017941 */ /* 0x000fea0003800000 */
.L_x_96:
[----:B------:R-:W-:Y:S01]  /*36f0*/  ISETP.LT.OR P1, PT, R3, 0x1, !P0 ;  /* 0x000000010300780c */ /* 0x000fe20004721670 */
[----:B------:R-:W-:Y:S01]  /*3700*/  @!P5 IMAD R25, R25, R22, R89 ;  /* 0x000000161919d224 */ /* 0x000fe200078e0259 */
[----:B------:R-:W-:Y:S01]  /*3710*/  BSSY B1, `(.L_x_98) ;  /* 0x000000a000017945 */ /* 0x000fe20003800000 */
[----:B------:R-:W-:Y:S02]  /*3720*/  IADD3.X R13, R21, R13, R96, P4, P3 ;  /* 0x0000000d150d7210 */ /* 0x000fe400027e6460 */
[C---:B------:R-:W-:Y:S01]  /*3730*/  ISETP.LT.OR P4, PT, R3.reuse, 0x2, !P0 ;  /* 0x000000020300780c */ /* 0x040fe20004781670 */
[----:B------:R2:W-:Y:S01]  /*3740*/  @!P5 STG.E.U8 desc[UR36][R8.64+0x1], R25 ;  /* 0x000001190800d986 */ /* 0x0005e2000c101124 */
[C---:B------:R-:W-:Y:S02]  /*3750*/  ISETP.LT.OR P5, PT, R3.reuse, 0x9, !P2 ;  /* 0x000000090300780c */ /* 0x040fe400057a1670 */
[----:B------:R-:W-:-:S04]  /*3760*/  ISETP.LT.OR P3, PT, R3, 0xa, !P2 ;  /* 0x0000000a0300780c */ /* 0x000fc80005761670 */
[----:B------:R-:W-:Y:S09]  /*3770*/  @P1 BRA `(.L_x_99) ;  /* 0x00000000000c1947 */ /* 0x000ff20003800000 */
[----:B------:R-:W3:Y:S02]  /*3780*/  LDG.E.U8 R88, desc[UR36][R12.64] ;  /* 0x000000240c587981 */ /* 0x000ee4000c1e1100 */
[----:B---3--:R-:W-:-:S05]  /*3790*/  PRMT R6, R88, 0x8880, RZ ;  /* 0x0000888058067816 */ /* 0x008fca00000000ff */
[----:B------:R-:W-:-:S07]  /*37a0*/  IMAD R89, R6, R23, RZ ;  /* 0x0000001706597224 */ /* 0x000fce00078e02ff */
.L_x_99:
[----:B------:R-:W-:Y:S05]  /*37b0*/  BSYNC B1 ;  /* 0x0000000000017941 */ /* 0x000fea0003800000 */
.L_x_98:
[----:B0-----:R-:W-:Y:S01]  /*37c0*/  @!P1 IMAD R7, R26, R22, R89 ;  /* 0x000000161a079224 */ /* 0x001fe200078e0259 */
[----:B------:R-:W-:Y:S04]  /*37d0*/  BSSY B1, `(.L_x_100) ;  /* 0x0000006000017945 */ /* 0x000fe80003800000 */
[----:B------:R0:W-:Y:S01]  /*37e0*/  @!P1 STG.E.U8 desc[UR36][R10.64], R7 ;  /* 0x000000070a009986 */ /* 0x0001e2000c101124 */
[----:B------:R-:W-:Y:S05]  /*37f0*/  @P4 BRA `(.L_x_101) ;  /* 0x00000000000c4947 */ /* 0x000fea0003800000 */
[----:B------:R-:W3:Y:S02]  /*3800*/  LDG.E.U8 R88, desc[UR36][R12.64+0x1] ;  /* 0x000001240c587981 */ /* 0x000ee4000c1e1100 */
[----:B---3--:R-:W-:-:S05]  /*3810*/  PRMT R6, R88, 0x8880, RZ ;  /* 0x0000888058067816 */ /* 0x008fca00000000ff */
[----:B------:R-:W-:-:S07]  /*3820*/  IMAD R89, R6, R23, RZ ;  /* 0x0000001706597224 */ /* 0x000fce00078e02ff */
.L_x_101:
[----:B------:R-:W-:Y:S05]  /*3830*/  BSYNC B1 ;  /* 0x0000000000017941 */ /* 0x000fea0003800000 */
.L_x_100:
[----:B------:R-:W-:Y:S01]  /*3840*/  @!P4 IMAD R27, R27, R22, R89 ;  /* 0x000000161b1bc224 */ /* 0x000fe200078e0259 */
[----:B------:R-:W-:Y:S04]  /*3850*/  BSSY B1, `(.L_x_102) ;  /* 0x0000006000017945 */ /* 0x000fe80003800000 */
[----:B------:R3:W-:Y:S01]  /*3860*/  @!P4 STG.E.U8 desc[UR36][R10.64+0x1], R27 ;  /* 0x0000011b0a00c986 */ /* 0x0007e2000c101124 */
[----:B------:R-:W-:Y:S05]  /*3870*/  @P5 BRA `(.L_x_103) ;  /* 0x00000000000c5947 */ /* 0x000fea0003800000 */
[----:B------:R-:W5:Y:S02]  /*3880*/  LDG.E.U8 R88, desc[UR36][R4.64+0x8] ;  /* 0x0000082404587981 */ /* 0x000f64000c1e1100 */
[----:B-----5:R-:W-:-:S05]  /*3890*/  PRMT R6, R88, 0x8880, RZ ;  /* 0x0000888058067816 */ /* 0x020fca00000000ff */
[----:B------:R-:W-:-:S07]  /*38a0*/  IMAD R89, R6, R23, RZ ;  /* 0x0000001706597224 */ /* 0x000fce00078e02ff */
.L_x_103:
[----:B------:R-:W-:Y:S05]  /*38b0*/  BSYNC B1 ;  /* 0x0000000000017941 */ /* 0x000fea0003800000 */
.L_x_102:
[----:B0-----:R-:W-:Y:S01]  /*38c0*/  @!P5 IMAD R7, R28, R22, R89 ;  /* 0x000000161c07d224 */ /* 0x001fe200078e0259 */
[----:B------:R-:W-:Y:S04]  /*38d0*/  BSSY B1, `(.L_x_104) ;  /* 0x0000006000017945 */ /* 0x000fe80003800000 */
[----:B------:R0:W-:Y:S01]  /*38e0*/  @!P5 STG.E.U8 desc[UR36][R8.64+0x8], R7 ;  /* 0x000008070800d986 */ /* 0x0001e2000c101124 */
[----:B------:R-:W-:Y:S05]  /*38f0*/  @P3 BRA `(.L_x_105) ;  /* 0x00000000000c3947 */ /* 0x000fea0003800000 */
[----:B------:R-:W5:Y:S02]  /*3900*/  LDG.E.U8 R88, desc[UR36][R4.64+0x9] ;  /* 0x0000092404587981 */ /* 0x000f64000c1e1100 */
[----:B-----5:R-:W-:-:S05]  /*3910*/  PRMT R6, R88, 0x8880, RZ ;  /* 0x0000888058067816 */ /* 0x020fca00000000ff */
[----:B------:R-:W-:-:S07]  /*3920*/  IMAD R89, R6, R23, RZ ;  /* 0x0000001706597224 */ /* 0x000fce00078e02ff */
.L_x_105:
[----:B------:R-:W-:Y:S05]  /*3930*/  BSYNC B1 ;  /* 0x0000000000017941 */ /* 0x000fea0003800000 */
.L_x_104:
[----:B------:R-:W-:Y:S01]  /*3940*/  ISETP.LT.OR P5, PT, R3, 0x9, !P0 ;  /* 0x000000090300780c */ /* 0x000fe200047a1670 */
[----:B------:R-:W-:Y:S01]  /*3950*/  @!P3 IMAD R29, R29, R22, R89 ;  /* 0x000000161d1db224 */ /* 0x000fe200078e0259 */
        /* <DEDUP_REMOVED lines=9> */
.L_x_107:
[----:B------:R-:W-:Y:S05]  /*39f0*/  BSYNC B1 ;  /* 0x0000000000017941 */ /* 0x000fea0003800000 */
.L_x_106:
[----:B0-----:R-:W-:Y:S01]  /*3a00*/  @!P5 IMAD R7, R30, R22, R89 ;  /* 0x000000161e07d224 */ /* 0x001fe200078e0259 */
[----:B------:R-:W-:Y:S04]  /*3a10*/  BSSY B1, `(.L_x_108) ;  /* 0x0000006000017945 */ /* 0x000fe80003800000 */
[----:B------:R0:W-:Y:S01]  /*3a20*/  @!P5 STG.E.U8 desc[UR36][R10.64+0x8], R7 ;  /* 0x000008070a00d986 */ /* 0x0001e2000c101124 */
[----:B------:R-:W-:Y:S05]  /*3a30*/  @P4 BRA `(.L_x_109) ;  /* 0x00000000000c4947 */ /* 0x000fea0003800000 */
[----:B------:R-:W5:Y:S02]  /*3a40*/  LDG.E.U8 R88, desc[UR36][R12.64+0x9] ;  /* 0x000009240c587981 */ /* 0x000f64000c1e1100 */
[----:B-----5:R-:W-:-:S05]  /*3a50*/  PRMT R6, R88, 0x8880, RZ ;  /* 0x0000888058067816 */ /* 0x020fca00000000ff */
[----:B------:R-:W-:-:S07]  /*3a60*/  IMAD R89, R6, R23, RZ ;  /* 0x0000001706597224 */ /* 0x000fce00078e02ff */
.L_x_109:
[----:B------:R-:W-:Y:S05]  /*3a70*/  BSYNC B1 ;  /* 0x0000000000017941 */ /* 0x000fea0003800000 */
.L_x_108:
[----:B------:R-:W-:Y:S01]  /*3a80*/  @!P4 IMAD R31, R31, R22, R89 ;  /* 0x000000161f1fc224 */ /* 0x000fe200078e0259 */
[----:B------:R-:W-:Y:S04]  /*3a90*/  BSSY B1, `(.L_x_110) ;  /* 0x0000006000017945 */ /* 0x000fe80003800000 */
[----:B------:R0:W-:Y:S01]  /*3aa0*/  @!P4 STG.E.U8 desc[UR36][R10.64+0x9], R31 ;  /* 0x0000091f0a00c986 */ /* 0x0001e2000c101124 */
[----:B------:R-:W-:Y:S05]  /*3ab0*/  @P3 BRA `(.L_x_111) ;  /* 0x00000000000c3947 */ /* 0x000fea0003800000 */
[----:B------:R-:W5:Y:S02]  /*3ac0*/  LDG.E.U8 R88, desc[UR36][R4.64+0x10] ;  /* 0x0000102404587981 */ /* 0x000f64000c1e1100 */
[----:B-----5:R-:W-:-:S05]  /*3ad0*/  PRMT R6, R88, 0x8880, RZ ;  /* 0x0000888058067816 */ /* 0x020fca00000000ff */
[----:B------:R-:W-:-:S07]  /*3ae0*/  IMAD R89, R6, R23, RZ ;  /* 0x0000001706597224 */ /* 0x000fce00078e02ff */
.L_x_111:
[----:B------:R-:W-:Y:S05]  /*3af0*/  BSYNC B1 ;  /* 0x0000000000017941 */ /* 0x000fea0003800000 */
.L_x_110:
[----:B0-----:R-:W-:Y:S01]  /*3b00*/  @!P3 IMAD R7, R32, R22, R89 ;  /* 0x000000162007b224 */ /* 0x001fe200078e0259 */
[----:B------:R-:W-:Y:S04]  /*3b10*/  BSSY B1, `(.L_x_112) ;  /* 0x0000006000017945 */ /* 0x000fe80003800000 */
[----:B------:R0:W-:Y:S01]  /*3b20*/  @!P3 STG.E.U8 desc[UR36][R8.64+0x10], R7 ;  /* 0x000010070800b986 */ /* 0x0001e2000c101124 */
[----:B------:R-:W-:Y:S05]  /*3b30*/  @P1 BRA `(.L_x_113) ;  /* 0x00000000000c1947 */ /* 0x000fea0003800000 */
[----:B------:R-:W5:Y:S02]  /*3b40*/  LDG.E.U8 R88, desc[UR36][R4.64+0x11] ;  /* 0x0000112404587981 */ /* 0x000f64000c1e1100 */
[----:B-----5:R-:W-:-:S05]  /*3b50*/  PRMT R6, R88, 0x8880, RZ ;  /* 0x0000888058067816 */ /* 0x020fca00000000ff */
[----:B------:R-:W-:-:S07]  /*3b60*/  IMAD R89, R6, R23, RZ ;  /* 0x0000001706597224 */ /* 0x000fce00078e02ff */
.L_x_113:
[----:B------:R-:W-:Y:S05]  /*3b70*/  BSYNC B1 ;  /* 0x0000000000017941 */ /* 0x000fea0003800000 */
.L_x_112:
        /* <DEDUP_REMOVED lines=11> */
.L_x_115:
[----:B------:R-:W-:Y:S05]  /*3c30*/  BSYNC B1 ;  /* 0x0000000000017941 */ /* 0x000fea0003800000 */
.L_x_114:
[----:B0-----:R-:W-:Y:S01]  /*3c40*/  @!P4 IMAD R7, R34, R22, R89 ;  /* 0x000000162207c224 */ /* 0x001fe200078e0259 */
[----:B------:R-:W-:Y:S04]  /*3c50*/  BSSY B1, `(.L_x_116) ;  /* 0x0000006000017945 */ /* 0x000fe80003800000 */
[----:B------:R0:W-:Y:S01]  /*3c60*/  @!P4 STG.E.U8 desc[UR36][R10.64+0x10], R7 ;  /* 0x000010070a00c986 */ /* 0x0001e2000c101124 */
[----:B------:R-:W-:Y:S05]  /*3c70*/  @P3 BRA `(.L_x_117) ;  /* 0x00000000000c3947 */ /* 0x000fea0003800000 */
[----:B------:R-:W5:Y:S02]  /*3c80*/  LDG.E.U8 R88, desc[UR36][R12.64+0x11] ;  /* 0x000011240c587981 */ /* 0x000f64000c1e1100 */
[----:B-----5:R-:W-:-:S05]  /*3c90*/  PRMT R6, R88, 0x8880, RZ ;  /* 0x0000888058067816 */ /* 0x020fca00000000ff */
[----:B------:R-:W-:-:S07]  /*3ca0*/  IMAD R89, R6, R23, RZ ;  /* 0x0000001706597224 */ /* 0x000fce00078e02ff */
.L_x_117:
[----:B------:R-:W-:Y:S05]  /*3cb0*/  BSYNC B1 ;  /* 0x0000000000017941 */ /* 0x000fea0003800000 */
.L_x_116:
[----:B------:R-:W-:Y:S01]  /*3cc0*/  @!P3 IMAD R35, R35, R22, R89 ;  /* 0x000000162323b224 */ /* 0x000fe200078e0259 */
[----:B------:R-:W-:Y:S04]  /*3cd0*/  BSSY B1, `(.L_x_118) ;  /* 0x0000006000017945 */ /* 0x000fe80003800000 */
[----:B------:R0:W-:Y:S01]  /*3ce0*/  @!P3 STG.E.U8 desc[UR36][R10.64+0x11], R35 ;  /* 0x000011230a00b986 */ /* 0x0001e2000c101124 */
[----:B------:R-:W-:Y:S05]  /*3cf0*/  @P5 BRA `(.L_x_119) ;  /* 0x00000000000c5947 */ /* 0x000fea0003800000 */
[----:B------:R-:W5:Y:S02]  /*3d00*/  LDG.E.U8 R88, desc[UR36][R4.64+0x18] ;  /* 0x0000182404587981 */ /* 0x000f64000c1e1100 */
[----:B-----5:R-:W-:-:S05]  /*3d10*/  PRMT R6, R88, 0x8880, RZ ;  /* 0x0000888058067816 */ /* 0x020fca00000000ff */
[----:B------:R-:W-:-:S07]  /*3d20*/  IMAD R89, R6, R23, RZ ;  /* 0x0000001706597224 */ /* 0x000fce00078e02ff */
.L_x_119:
[----:B------:R-:W-:Y:S05]  /*3d30*/  BSYNC B1 ;  /* 0x0000000000017941 */ /* 0x000fea0003800000 */
.L_x_118:
[----:B0-----:R-:W-:Y:S01]  /*3d40*/  @!P5 IMAD R7, R36, R22, R89 ;  /* 0x000000162407d224 */ /* 0x001fe200078e0259 */
[----:B------:R-:W-:Y:S04]  /*3d50*/  BSSY B1, `(.L_x_120) ;  /* 0x0000006000017945 */ /* 0x000fe80003800000 */
[----:B------:R0:W-:Y:S01]  /*3d60*/  @!P5 STG.E.U8 desc[UR36][R8.64+0x18], R7 ;  /* 0x000018070800d986 */ /* 0x0001e2000c101124 */
[----:B------:R-:W-:Y:S05]  /*3d70*/  @P1 BRA `(.L_x_121) ;  /* 0x00000000000c1947 */ /* 0x000fea0003800000 */
[----:B------:R-:W5:Y:S02]  /*3d80*/  LDG.E.U8 R88, desc[UR36][R4.64+0x19] ;  /* 0x0000192404587981 */ /* 0x000f64000c1e1100 */
[----:B-----5:R-:W-:-:S05]  /*3d90*/  PRMT R6, R88, 0x8880, RZ ;  /* 0x0000888058067816 */ /* 0x020fca00000000ff */
[----:B------:R-:W-:-:S07]  /*3da0*/  IMAD R89, R6, R23, RZ ;  /* 0x0000001706597224 */ /* 0x000fce00078e02ff */
.L_x_121:
[----:B------:R-:W-:Y:S05]  /*3db0*/  BSYNC B1 ;  /* 0x0000000000017941 */ /* 0x000fea0003800000 */
.L_x_120:
        /* <DEDUP_REMOVED lines=11> */
.L_x_123:
[----:B------:R-:W-:Y:S05]  /*3e70*/  BSYNC B1 ;  /* 0x0000000000017941 */ /* 0x000fea0003800000 */
.L_x_122:
[----:B0-----:R-:W-:Y:S01]  /*3e80*/  @!P4 IMAD R7, R38, R22, R89 ;  /* 0x000000162607c224 */ /* 0x001fe200078e0259 */
[----:B------:R-:W-:Y:S04]  /*3e90*/  BSSY B1, `(.L_x_124) ;  /* 0x0000006000017945 */ /* 0x000fe80003800000 */
[----:B------:R0:W-:Y:S01]  /*3ea0*/  @!P4 STG.E.U8 desc[UR36][R10.64+0x18], R7 ;  /* 0x000018070a00c986 */ /* 0x0001e2000c101124 */
[----:B------:R-:W-:Y:S05]  /*3eb0*/  @P3 BRA `(.L_x_125) ;  /* 0x00000000000c3947 */ /* 0x000fea0003800000 */
[----:B------:R-:W5:Y:S02]  /*3ec0*/  LDG.E.U8 R88, desc[UR36][R12.64+0x19] ;  /* 0x000019240c587981 */ /* 0x000f64000c1e1100 */
[----:B-----5:R-:W-:-:S05]  /*3ed0*/  PRMT R6, R88, 0x8880, RZ ;  /* 0x0000888058067816 */ /* 0x020fca00000000ff */
[----:B------:R-:W-:-:S07]  /*3ee0*/  IMAD R89, R6, R23, RZ ;  /* 0x0000001706597224 */ /* 0x000fce00078e02ff */
.L_x_125:
[----:B------:R-:W-:Y:S05]  /*3ef0*/  BSYNC B1 ;  /* 0x0000000000017941 */ /* 0x000fea0003800000 */
.L_x_124:
[----:B------:R-:W-:Y:S01]  /*3f00*/  @!P3 IMAD R39, R39, R22, R89 ;  /* 0x000000162727b224 */ /* 0x000fe200078e0259 */
[----:B------:R-:W-:Y:S04]  /*3f10*/  BSSY B1, `(.L_x_126) ;  /* 0x0000006000017945 */ /* 0x000fe80003800000 */
[----:B------:R0:W-:Y:S01]  /*3f20*/  @!P3 STG.E.U8 desc[UR36][R10.64+0x19], R39 ;  /* 0x000019270a00b986 */ /* 0x0001e2000c101124 */
[----:B------:R-:W-:Y:S05]  /*3f30*/  @P5 BRA `(.L_x_127) ;  /* 0x00000000000c5947 */ /* 0x000fea0003800000 */
[----:B------:R-:W5:Y:S02]  /*3f40*/  LDG.E.U8 R88, desc[UR36][R4.64+0x20] ;  /* 0x0000202404587981 */ /* 0x000f64000c1e1100 */
[----:B-----5:R-:W-:-:S05]  /*3f50*/  PRMT R6, R88, 0x8880, RZ ;  /* 0x0000888058067816 */ /* 0x020fca00000000ff */
[----:B------:R-:W-:-:S07]  /*3f60*/  IMAD R89, R6, R23, RZ ;  /* 0x0000001706597224 */ /* 0x000fce00078e02ff */
.L_x_127:
[----:B------:R-:W-:Y:S05]  /*3f70*/  BSYNC B1 ;  /* 0x0000000000017941 */ /* 0x000fea0003800000 */
.L_x_126:
[----:B0-----:R-:W-:Y:S01]  /*3f80*/  @!P5 IMAD R7, R40, R22, R89 ;  /* 0x000000162807d224 */ /* 0x001fe200078e0259 */
[----:B------:R-:W-:Y:S04]  /*3f90*/  BSSY B1, `(.L_x_128) ;  /* 0x0000006000017945 */ /* 0x000fe80003800000 */
[----:B------:R0:W-:Y:S01]  /*3fa0*/  @!P5 STG.E.U8 desc[UR36][R8.64+0x20], R7 ;  /* 0x000020070800d986 */ /* 0x0001e2000c101124 */
[----:B------:R-:W-:Y:S05]  /*3fb0*/  @P1 BRA `(.L_x_129) ;  /* 0x00000000000c1947 */ /* 0x000fea0003800000 */
[----:B------:R-:W5:Y:S02]  /*3fc0*/  LDG.E.U8 R88, desc[UR36][R4.64+0x21] ;  /* 0x0000212404587981 */ /* 0x000f64000c1e1100 */
[----:B-----5:R-:W-:-:S05]  /*3fd0*/  PRMT R6, R88, 0x8880, RZ ;  /* 0x0000888058067816 */ /* 0x020fca00000000ff */
[----:B------:R-:W-:-:S07]  /*3fe0*/  IMAD R89, R6, R23, RZ ;  /* 0x0000001706597224 */ /* 0x000fce00078e02ff */
.L_x_129:
[----:B------:R-:W-:Y:S05]  /*3ff0*/  BSYNC B1 ;  /* 0x0000000000017941 */ /* 0x000fea0003800000 */
.L_x_128:
        /* <DEDUP_REMOVED lines=11> */
.L_x_131:
[----:B------:R-:W-:Y:S05]  /*40b0*/  BSYNC B1 ;  /* 0x0000000000017941 */ /* 0x000fea0003800000 */
.L_x_130:
[----:B0-----:R-:W-:Y:S01]  /*40c0*/  @!P4 IMAD R7, R42, R22, R89 ;  /* 0x000000162a07c224 */ /* 0x001fe200078e0259 */
[----:B------:R-:W-:Y:S04]  /*40d0*/  BSSY B1, `(.L_x_132) ;  /* 0x0000006000017945 */ /* 0x000fe80003800000 */
[----:B------:R0:W-:Y:S01]  /*40e0*/  @!P4 STG.E.U8 desc[UR36][R10.64+0x20], R7 ;  /* 0x000020070a00c986 */ /* 0x0001e2000c101124 */
[----:B------:R-:W-:Y:S05]  /*40f0*/  @P3 BRA `(.L_x_133) ;  /* 0x00000000000c3947 */ /* 0x000fea0003800000 */
[----:B------:R-:W5:Y:S02]  /*4100*/  LDG.E.U8 R88, desc[UR36][R12.64+0x21] ;  /* 0x000021240c587981 */ /* 0x000f64000c1e1100 */
[----:B-----5:R-:W-:-:S05]  /*4110*/  PRMT R6, R88, 0x8880, RZ ;  /* 0x0000888058067816 */ /* 0x020fca00000000ff */
[----:B------:R-:W-:-:S07]  /*4120*/  IMAD R89, R6, R23, RZ ;  /* 0x0000001706597224 */ /* 0x000fce00078e02ff */
.L_x_133:
[----:B------:R-:W-:Y:S05]  /*4130*/  BSYNC B1 ;  /* 0x0000000000017941 */ /* 0x000fea0003800000 */
.L_x_132:
[----:B------:R-:W-:Y:S01]  /*4140*/  @!P3 IMAD R43, R43, R22, R89 ;  /* 0x000000162b2bb224 */ /* 0x000fe200078e0259 */
[----:B------:R-:W-:Y:S04]  /*4150*/  BSSY B1, `(.L_x_134) ;  /* 0x0000006000017945 */ /* 0x000fe80003800000 */
[----:B------:R0:W-:Y:S01]  /*4160*/  @!P3 STG.E.U8 desc[UR36][R10.64+0x21], R43 ;  /* 0x0000212b0a00b986 */ /* 0x0001e2000c101124 */
[----:B------:R-:W-:Y:S05]  /*4170*/  @P5 BRA `(.L_x_135) ;  /* 0x00000000000c5947 */ /* 0x000fea0003800000 */
[----:B------:R-:W5:Y:S02]  /*4180*/  LDG.E.U8 R88, desc[UR36][R4.64+0x28] ;  /* 0x0000282404587981 */ /* 0x000f64000c1e1100 */
[----:B-----5:R-:W-:-:S05]  /*4190*/  PRMT R6, R88, 0x8880, RZ ;  /* 0x0000888058067816 */ /* 0x020fca00000000ff */
[----:B------:R-:W-:-:S07]  /*41a0*/  IMAD R89, R6, R23, RZ ;  /* 0x0000001706597224 */ /* 0x000fce00078e02ff */
.L_x_135:
[----:B------:R-:W-:Y:S05]  /*41b0*/  BSYNC B1 ;  /* 0x0000000000017941 */ /* 0x000fea0003800000 */
.L_x_134:
[----:B0-----:R-:W-:Y:S01]  /*41c0*/  @!P5 IMAD R7, R44, R22, R89 ;  /* 0x000000162c07d224 */ /* 0x001fe200078e0259 */
[----:B------:R-:W-:Y:S04]  /*41d0*/  BSSY B1, `(.L_x_136) ;  /* 0x0000006000017945 */ /* 0x000fe80003800000 */
[----:B------:R0:W-:Y:S01]  /*41e0*/  @!P5 STG.E.U8 desc[UR36][R8.64+0x28], R7 ;  /* 0x000028070800d986 */ /* 0x0001e2000c101124 */
[----:B------:R-:W-:Y:S05]  /*41f0*/  @P1 BRA `(.L_x_137) ;  /* 0x00000000000c1947 */ /* 0x000fea0003800000 */
[----:B------:R-:W5:Y:S02]  /*4200*/  LDG.E.U8 R88, desc[UR36][R4.64+0x29] ;  /* 0x0000292404587981 */ /* 0x000f64000c1e1100 */
[----:B-----5:R-:W-:-:S05]  /*4210*/  PRMT R6, R88, 0x8880, RZ ;  /* 0x0000888058067816 */ /* 0x020fca00000000ff */
[----:B------:R-:W-:-:S07]  /*4220*/  IMAD R89, R6, R23, RZ ;  /* 0x0000001706597224 */ /* 0x000fce00078e02ff */
.L_x_137:
[----:B------:R-:W-:Y:S05]  /*4230*/  BSYNC B1 ;  /* 0x0000000000017941 */ /* 0x000fea0003800000 */
.L_x_136:
        /* <DEDUP_REMOVED lines=11> */
.L_x_139:
[----:B------:R-:W-:Y:S05]  /*42f0*/  BSYNC B1 ;  /* 0x0000000000017941 */ /* 0x000fea0003800000 */
.L_x_138:
[----:B0-----:R-:W-:Y:S01]  /*4300*/  @!P4 IMAD R7, R46, R22, R89 ;  /* 0x000000162e07c224 */ /* 0x001fe200078e0259 */
[----:B------:R-:W-:Y:S04]  /*4310*/  BSSY B1, `(.L_x_140) ;  /* 0x0000006000017945 */ /* 0x000fe80003800000 */
[----:B------:R0:W-:Y:S01]  /*4320*/  @!P4 STG.E.U8 desc[UR36][R10.64+0x28], R7 ;  /* 0x000028070a00c986 */ /* 0x0001e2000c101124 */
[----:B------:R-:W-:Y:S05]  /*4330*/  @P3 BRA `(.L_x_141) ;  /* 0x00000000000c3947 */ /* 0x000fea0003800000 */
[----:B------:R-:W5:Y:S02]  /*4340*/  LDG.E.U8 R88, desc[UR36][R12.64+0x29] ;  /* 0x000029240c587981 */ /* 0x000f64000c1e1100 */
[----:B-----5:R-:W-:-:S05]  /*4350*/  PRMT R6, R88, 0x8880, RZ ;  /* 0x0000888058067816 */ /* 0x020fca00000000ff */
[----:B------:R-:W-:-:S07]  /*4360*/  IMAD R89, R6, R23, RZ ;  /* 0x0000001706597224 */ /* 0x000fce00078e02ff */
.L_x_141:
[----:B------:R-:W-:Y:S05]  /*4370*/  BSYNC B1 ;  /* 0x0000000000017941 */ /* 0x000fea0003800000 */
.L_x_140:
[----:B------:R-:W-:Y:S01]  /*4380*/  @!P3 IMAD R47, R47, R22, R89 ;  /* 0x000000162f2fb224 */ /* 0x000fe200078e0259 */
[----:B------:R-:W-:Y:S04]  /*4390*/  BSSY B1, `(.L_x_142) ;  /* 0x0000006000017945 */ /* 0x000fe80003800000 */
[----:B------:R0:W-:Y:S01]  /*43a0*/  @!P3 STG.E.U8 desc[UR36][R10.64+0x29], R47 ;  /* 0x0000292f0a00b986 */ /* 0x0001e2000c101124 */
[----:B------:R-:W-:Y:S05]  /*43b0*/  @P5 BRA `(.L_x_143) ;  /* 0x00000000000c5947 */ /* 0x000fea0003800000 */
[----:B------:R-:W5:Y:S02]  /*43c0*/  LDG.E.U8 R88, desc[UR36][R4.64+0x30] ;  /* 0x0000302404587981 */ /* 0x000f64000c1e1100 */
[----:B-----5:R-:W-:-:S05]  /*43d0*/  PRMT R6, R88, 0x8880, RZ ;  /* 0x0000888058067816 */ /* 0x020fca00000000ff */
[----:B------:R-:W-:-:S07]  /*43e0*/  IMAD R89, R6, R23, RZ ;  /* 0x0000001706597224 */ /* 0x000fce00078e02ff */
.L_x_143:
[----:B------:R-:W-:Y:S05]  /*43f0*/  BSYNC B1 ;  /* 0x0000000000017941 */ /* 0x000fea0003800000 */
.L_x_142:
[----:B0-----:R-:W-:Y:S01]  /*4400*/  @!P5 IMAD R7, R48, R22, R89 ;  /* 0x000000163007d224 */ /* 0x001fe200078e0259 */
[----:B------:R-:W-:Y:S04]  /*4410*/  BSSY B1, `(.L_x_144) ;  /* 0x0000006000017945 */ /* 0x000fe80003800000 */
[----:B------:R0:W-:Y:S01]  /*4420*/  @!P5 STG.E.U8 desc[UR36][R8.64+0x30], R7 ;  /* 0x000030070800d986 */ /* 0x0001e2000c101124 */
[----:B------:R-:W-:Y:S05]  /*4430*/  @P1 BRA `(.L_x_145) ;  /* 0x00000000000c1947 */ /* 0x000fea0003800000 */
[----:B------:R-:W5:Y:S02]  /*4440*/  LDG.E.U8 R88, desc[UR36][R4.64+0x31] ;  /* 0x0000312404587981 */ /* 0x000f64000c1e1100 */
[----:B-----5:R-:W-:-:S05]  /*4450*/  PRMT R6, R88, 0x8880, RZ ;  /* 0x0000888058067816 */ /* 0x020fca00000000ff */
[----:B------:R-:W-:-:S07]  /*4460*/  IMAD R89, R6, R23, RZ ;  /* 0x0000001706597224 */ /* 0x000fce00078e02ff */
.L_x_145:
[----:B------:R-:W-:Y:S05]  /*4470*/  BSYNC B1 ;  /* 0x0000000000017941 */ /* 0x000fea0003800000 */
.L_x_144:
[----:B------:R-:W-:Y:S01]  /*4480*/  ISETP.LT.OR P4, PT, R3, 0x31, !P0 ;  /* 0x000000310300780c */ /* 0x000fe20004781670 */
[----:B------:R-:W-:Y:S01]  /*4490*/  @!P1 IMAD R49, R49, R22, R89 ;  /* 0x0000001631319224 */ /* 0x000fe200078e0259 */
[----:B------:R-:W-:Y:S01]  /*44a0*/  BSSY B1, `(.L_x_146) ;  /* 0x000000a000017945 */ /* 0x000fe20003800000 */
[C---:B------:R-:W-:Y:S02]  /*44b0*/  ISETP.LT.OR P3, PT, R3.reuse, 0x32, !P0 ;  /* 0x000000320300780c */ /* 0x040fe40004761670 */
[C---:B------:R-:W-:Y:S01]  /*44c0*/  ISETP.LT.OR P5, PT, R3.reuse, 0x39, !P0 ;  /* 0x000000390300780c */ /* 0x040fe200047a1670 */
[----:B------:R0:W-:Y:S01]  /*44d0*/  @!P1 STG.E.U8 desc[UR36][R8.64+0x31], R49 ;  /* 0x0000313108009986 */ /* 0x0001e2000c101124 */
[C---:B------:R-:W-:Y:S02]  /*44e0*/  ISETP.LT.OR P1, PT, R3.reuse, 0x39, !P2 ;  /* 0x000000390300780c */ /* 0x040fe40005721670 */
[----:B------:R-:W-:-:S04]  /*44f0*/  ISETP.LT.OR P2, PT, R3, 0x3a, !P2 ;  /* 0x0000003a0300780c */ /* 0x000fc80005741670 */
[----:B------:R-:W-:Y:S09]  /*4500*/  @P4 BRA `(.L_x_147) ;  /* 0x00000000000c4947 */ /* 0x000ff20003800000 */
[----:B------:R-:W5:Y:S02]  /*4510*/  LDG.E.U8 R88, desc[UR36][R12.64+0x30] ;  /* 0x000030240c587981 */ /* 0x000f64000c1e1100 */
[----:B-----5:R-:W-:-:S05]  /*4520*/  PRMT R6, R88, 0x8880, RZ ;  /* 0x0000888058067816 */ /* 0x020fca00000000ff */
[----:B------:R-:W-:-:S07]  /*4530*/  IMAD R89, R6, R23, RZ ;  /* 0x0000001706597224 */ /* 0x000fce00078e02ff */
.L_x_147:
[----:B------:R-:W-:Y:S05]  /*4540*/  BSYNC B1 ;  /* 0x0000000000017941 */ /* 0x000fea0003800000 */
.L_x_146:
[----:B0-----:R-:W-:Y:S01]  /*4550*/  @!P4 IMAD R7, R50, R22, R89 ;  /* 0x000000163207c224 */ /* 0x001fe200078e0259 */
[----:B------:R-:W-:Y:S04]  /*4560*/  BSSY B1, `(.L_x_148) ;  /* 0x0000006000017945 */ /* 0x000fe80003800000 */
[----:B------:R0:W-:Y:S01]  /*4570*/  @!P4 STG.E.U8 desc[UR36][R10.64+0x30], R7 ;  /* 0x000030070a00c986 */ /* 0x0001e2000c101124 */
[----:B------:R-:W-:Y:S05]  /*4580*/  @P3 BRA `(.L_x_149) ;  /* 0x00000000000c3947 */ /* 0x000fea0003800000 */
[----:B------:R-:W5:Y:S02]  /*4590*/  LDG.E.U8 R88, desc[UR36][R12.64+0x31] ;  /* 0x000031240c587981 */ /* 0x000f64000c1e1100 */
[----:B-----5:R-:W-:-:S05]  /*45a0*/  PRMT R6, R88, 0x8880, RZ ;  /* 0x0000888058067816 */ /* 0x020fca00000000ff */
[----:B------:R-:W-:-:S07]  /*45b0*/  IMAD R89, R6, R23, RZ ;  /* 0x0000001706597224 */ /* 0x000fce00078e02ff */
.L_x_149:
[----:B------:R-:W-:Y:S05]  /*45c0*/  BSYNC B1 ;  /* 0x0000000000017941 */ /* 0x000fea0003800000 */
.L_x_148:
[----:B------:R-:W-:Y:S01]  /*45d0*/  @!P3 IMAD R51, R51, R22, R89 ;  /* 0x000000163333b224 */ /* 0x000fe200078e0259 */
[----:B------:R-:W-:Y:S04]  /*45e0*/  BSSY B1, `(.L_x_150) ;  /* 0x0000006000017945 */ /* 0x000fe80003800000 */
[----:B------:R0:W-:Y:S01]  /*45f0*/  @!P3 STG.E.U8 desc[UR36][R10.64+0x31], R51 ;  /* 0x000031330a00b986 */ /* 0x0001e2000c101124 */
[----:B------:R-:W-:Y:S05]  /*4600*/  @P1 BRA `(.L_x_151) ;  /* 0x00000000000c1947 */ /* 0x000fea0003800000 */
[----:B------:R-:W5:Y:S02]  /*4610*/  LDG.E.U8 R88, desc[UR36][R4.64+0x38] ;  /* 0x0000382404587981 */ /* 0x000f64000c1e1100 */
[----:B-----5:R-:W-:-:S05]  /*4620*/  PRMT R6, R88, 0x8880, RZ ;  /* 0x0000888058067816 */ /* 0x020fca00000000ff */
[----:B------:R-:W-:-:S07]  /*4630*/  IMAD R89, R6, R23, RZ ;  /* 0x0000001706597224 */ /* 0x000fce00078e02ff */
.L_x_151:
[----:B------:R-:W-:Y:S05]  /*4640*/  BSYNC B1 ;  /* 0x0000000000017941 */ /* 0x000fea0003800000 */
.L_x_150:
[----:B0-----:R-:W-:Y:S01]  /*4650*/  @!P1 IMAD R7, R52, R22, R89 ;  /* 0x0000001634079224 */ /* 0x001fe200078e0259 */
[----:B------:R-:W-:Y:S04]  /*4660*/  BSSY B1, `(.L_x_152) ;  /* 0x0000006000017945 */ /* 0x000fe80003800000 */
[----:B------:R0:W-:Y:S01]  /*4670*/  @!P1 STG.E.U8 desc[UR36][R8.64+0x38], R7 ;  /* 0x0000380708009986 */ /* 0x0001e2000c101124 */
[----:B------:R-:W-:Y:S05]  /*4680*/  @P2 BRA `(.L_x_153) ;  /* 0x00000000000c2947 */ /* 0x000fea0003800000 */
[----:B------:R-:W5:Y:S02]  /*4690*/  LDG.E.U8 R88, desc[UR36][R4.64+0x39] ;  /* 0x0000392404587981 */ /* 0x000f64000c1e1100 */
[----:B-----5:R-:W-:-:S05]  /*46a0*/  PRMT R6, R88, 0x8880, RZ ;  /* 0x0000888058067816 */ /* 0x020fca00000000ff */
[----:B------:R-:W-:-:S07]  /*46b0*/  IMAD R89, R6, R23, RZ ;  /* 0x0000001706597224 */ /* 0x000fce00078e02ff */
.L_x_153:
[----:B------:R-:W-:Y:S05]  /*46c0*/  BSYNC B1 ;  /* 0x0000000000017941 */ /* 0x000fea0003800000 */
.L_x_152:
[----:B------:R-:W-:Y:S01]  /*46d0*/  @!P2 IMAD R53, R53, R22, R89 ;  /* 0x000000163535a224 */ /* 0x000fe200078e0259 */
[----:B------:R-:W-:Y:S04]  /*46e0*/  BSSY B1, `(.L_x_154) ;  /* 0x0000006000017945 */ /* 0x000fe80003800000 */
[----:B------:R0:W-:Y:S01]  /*46f0*/  @!P2 STG.E.U8 desc[UR36][R8.64+0x39], R53 ;  /* 0x000039350800a986 */ /* 0x0001e2000c101124 */
[----:B------:R-:W-:Y:S05]  /*4700*/  @P5 BRA `(.L_x_155) ;  /* 0x00000000000c5947 */ /* 0x000fea0003800000 */
[----:B------:R-:W5:Y:S02]  /*4710*/  LDG.E.U8 R88, desc[UR36][R12.64+0x38] ;  /* 0x000038240c587981 */ /* 0x000f64000c1e1100 */
[----:B-----5:R-:W-:-:S05]  /*4720*/  PRMT R4, R88, 0x8880, RZ ;  /* 0x0000888058047816 */ /* 0x020fca00000000ff */
[----:B------:R-:W-:-:S07]  /*4730*/  IMAD R89, R4, R23, RZ ;  /* 0x0000001704597224 */ /* 0x000fce00078e02ff */
.L_x_155:
[----:B------:R-:W-:Y:S05]  /*4740*/  BSYNC B1 ;  /* 0x0000000000017941 */ /* 0x000fea0003800000 */
.L_x_154:
[----:B------:R-:W-:Y:S01]  /*4750*/  @!P5 IMAD R5, R54, R22, R89 ;  /* 0x000000163605d224 */ /* 0x000fe200078e0259 */
[----:B------:R-:W-:Y:S01]  /*4760*/  ISETP.LT.OR P0, PT, R3, 0x3a, !P0 ;  /* 0x0000003a0300780c */ /* 0x000fe20004701670 */
[----:B------:R-:W-:Y:S03]  /*4770*/  BSSY B1, `(.L_x_156) ;  /* 0x0000006000017945 */ /* 0x000fe60003800000 */
[----:B------:R0:W-:Y:S09]  /*4780*/  @!P5 STG.E.U8 desc[UR36][R10.64+0x38], R5 ;  /* 0x000038050a00d986 */ /* 0x0001f2000c101124 */
[----:B------:R-:W-:Y:S05]  /*4790*/  @P0 BRA `(.L_x_157) ;  /* 0x00000000000c0947 */ /* 0x000fea0003800000 */
[----:B------:R-:W5:Y:S02]  /*47a0*/  LDG.E.U8 R88, desc[UR36][R12.64+0x39] ;  /* 0x000039240c587981 */ /* 0x000f64000c1e1100 */
[----:B-----5:R-:W-:-:S05]  /*47b0*/  PRMT R4, R88, 0x8880, RZ ;  /* 0x0000888058047816 */ /* 0x020fca00000000ff */
[----:B------:R-:W-:-:S07]  /*47c0*/  IMAD R89, R4, R23, RZ ;  /* 0x0000001704597224 */ /* 0x000fce00078e02ff */
.L_x_157:
[----:B------:R-:W-:Y:S05]  /*47d0*/  BSYNC B1 ;  /* 0x0000000000017941 */ /* 0x000fea0003800000 */
.L_x_156:
[----:B------:R-:W-:Y:S01]  /*47e0*/  IMAD R55, R55, R22, R89 ;  /* 0x0000001637377224 */ /* 0x000fe200078e0259 */
[----:B------:R-:W-:Y:S06]  /*47f0*/  @P0 BRA `(.L_x_158) ;  /* 0x0000000c00180947 */ /* 0x000fec0003800000 */
[----:B------:R0:W-:Y:S01]  /*4800*/  STG.E.U8 desc[UR36][R10.64+0x39], R55 ;  /* 0x000039370a007986 */ /* 0x0001e2000c101124 */
[----:B------:R-:W-:Y:S05]  /*4810*/  BRA `(.L_x_158) ;  /* 0x0000000c00107947 */ /* 0x000fea0003800000 */
.L_x_29:
[C---:B------:R-:W-:Y:S02]  /*4820*/  ISETP.GE.AND P2, PT, R100.reuse, 0x1, PT ;  /* 0x000000016400780c */ /* 0x040fe40003f46270 */
[----:B------:R-:W-:Y:S02]  /*4830*/  ISETP.GE.AND P1, PT, R100, 0x9, PT ;  /* 0x000000096400780c */ /* 0x000fe40003f26270 */
[C---:B------:R-:W-:Y:S02]  /*4840*/  ISETP.LT.OR P4, PT, R3.reuse, 0x1, !P2 ;  /* 0x000000010300780c */ /* 0x040fe40005781670 */
[C---:B------:R-:W-:Y:S02]  /*4850*/  ISETP.LT.OR P5, PT, R3.reuse, 0x2, !P2 ;  /* 0x000000020300780c */ /* 0x040fe400057a1670 */
[C---:B------:R-:W-:Y:S02]  /*4860*/  ISETP.LT.OR P0, PT, R3.reuse, 0x1, !P1 ;  /* 0x000000010300780c */ /* 0x040fe40004f01670 */
[----:B------:R-:W-:-:S07]  /*4870*/  ISETP.LT.OR P3, PT, R3, 0x2, !P1 ;  /* 0x000000020300780c */ /* 0x000fce0004f61670 */
[-C--:B------:R-:W-:Y:S02]  /*4880*/  @!P4 IMAD R5, R56, R22.reuse, RZ ;  /* 0x000000163805c224 */ /* 0x080fe400078e02ff */
[-C--:B------:R-:W-:Y:S02]  /*4890*/  @!P5 IMAD R57, R57, R22.reuse, RZ ;  /* 0x000000163939d224 */ /* 0x080fe400078e02ff */
[-C--:B------:R-:W-:Y:S01]  /*48a0*/  @!P0 IMAD R13, R58, R22.reuse, RZ ;  /* 0x000000163a0d8224 */ /* 0x080fe200078e02ff */
[----:B------:R0:W-:Y:S01]  /*48b0*/  @!P4 STG.E.U8 desc[UR36][R92.64], R5 ;  /* 0x000000055c00c986 */ /* 0x0001e2000c101124 */
[----:B------:R-:W-:Y:S01]  /*48c0*/  ISETP.LT.OR P4, PT, R3, 0x9, !P2 ;  /* 0x000000090300780c */ /* 0x000fe20005781670 */
[----:B------:R-:W-:Y:S02]  /*48d0*/  @!P3 IMAD R59, R59, R22, RZ ;  /* 0x000000163b3bb224 */ /* 0x000fe400078e02ff */
[----:B------:R-:W-:Y:S01]  /*48e0*/  @!P5 STG.E.U8 desc[UR36][R92.64+0x1], R57 ;  /* 0x000001395c00d986 */ /* 0x000fe2000c101124 */
[----:B------:R-:W-:-:S03]  /*48f0*/  ISETP.LT.OR P5, PT, R3, 0xa, !P2 ;  /* 0x0000000a0300780c */ /* 0x000fc600057a1670 */
[----:B------:R1:W-:Y:S01]  /*4900*/  @!P0 STG.E.U8 desc[UR36][R6.64], R13 ;  /* 0x0000000d06008986 */ /* 0x0003e2000c101124 */
[----:B------:R-:W-:-:S03]  /*4910*/  ISETP.LT.OR P0, PT, R3, 0x9, !P1 ;  /* 0x000000090300780c */ /* 0x000fc60004f01670 */
[----:B------:R-:W-:Y:S01]  /*4920*/  @!P3 STG.E.U8 desc[UR36][R6.64+0x1], R59 ;  /* 0x0000013b0600b986 */ /* 0x000fe2000c101124 */
[----:B------:R-:W-:Y:S01]  /*4930*/  ISETP.LT.OR P3, PT, R3, 0xa, !P1 ;  /* 0x0000000a0300780c */ /* 0x000fe20004f61670 */
[----:B------:R-:W-:-:S04]  /*4940*/  @!P4 IMAD R15, R60, R22, RZ ;  /* 0x000000163c0fc224 */ /* 0x000fc800078e02ff */
[-C--:B------:R-:W-:Y:S01]  /*4950*/  @!P5 IMAD R61, R61, R22.reuse, RZ ;  /* 0x000000163d3dd224 */ /* 0x080fe200078e02ff */
[----:B------:R2:W-:Y:S01]  /*4960*/  @!P4 STG.E.U8 desc[UR36][R92.64+0x8], R15 ;  /* 0x0000080f5c00c986 */ /* 0x0005e2000c101124 */
[C---:B------:R-:W-:Y:S02]  /*4970*/  ISETP.LT.OR P4, PT, R3.reuse, 0x11, !P2 ;  /* 0x000000110300780c */ /* 0x040fe40005781670 */
[-C--:B0-----:R-:W-:Y:S01]  /*4980*/  @!P0 IMAD R5, R62, R22.reuse, RZ ;  /* 0x000000163e058224 */ /* 0x081fe200078e02ff */
[----:B------:R-:W-:Y:S01]  /*4990*/  @!P5 STG.E.U8 desc[UR36][R92.64+0x9], R61 ;  /* 0x0000093d5c00d986 */ /* 0x000fe2000c101124 */
[----:B------:R-:W-:Y:S02]  /*49a0*/  ISETP.LT.OR P5, PT, R3, 0x12, !P2 ;  /* 0x000000120300780c */ /* 0x000fe400057a1670 */
[----:B------:R-:W-:Y:S01]  /*49b0*/  @!P3 IMAD R63, R63, R22, RZ ;  /* 0x000000163f3fb224 */ /* 0x000fe200078e02ff */
[----:B------:R0:W-:Y:S01]  /*49c0*/  @!P0 STG.E.U8 desc[UR36][R6.64+0x8], R5 ;  /* 0x0000080506008986 */ /* 0x0001e2000c101124 */
[----:B------:R-:W-:-:S03]  /*49d0*/  ISETP.LT.OR P0, PT, R3, 0x11, !P1 ;  /* 0x000000110300780c */ /* 0x000fc60004f01670 */
[----:B------:R-:W-:Y:S01]  /*49e0*/  @!P3 STG.E.U8 desc[UR36][R6.64+0x9], R63 ;  /* 0x0000093f0600b986 */ /* 0x000fe2000c101124 */
[----:B------:R-:W-:Y:S01]  /*49f0*/  ISETP.LT.OR P3, PT, R3, 0x12, !P1 ;  /* 0x000000120300780c */ /* 0x000fe20004f61670 */
[----:B-1----:R-:W-:-:S04]  /*4a00*/  @!P4 IMAD R13, R64, R22, RZ ;  /* 0x00000016400dc224 */ /* 0x002fc800078e02ff */
[-C--:B------:R-:W-:Y:S01]  /*4a10*/  @!P5 IMAD R65, R65, R22.reuse, RZ ;  /* 0x000000164141d224 */ /* 0x080fe200078e02ff */
[----:B------:R1:W-:Y:S01]  /*4a20*/  @!P4 STG.E.U8 desc[UR36][R92.64+0x10], R13 ;  /* 0x0000100d5c00c986 */ /* 0x0003e2000c101124 */
[C---:B------:R-:W-:Y:S02]  /*4a30*/  ISETP.LT.OR P4, PT, R3.reuse, 0x19, !P2 ;  /* 0x000000190300780c */ /* 0x040fe40005781670 */
[-C--:B--2---:R-:W-:Y:S01]  /*4a40*/  @!P0 IMAD R15, R66, R22.reuse, RZ ;  /* 0x00000016420f8224 */ /* 0x084fe200078e02ff */
[----:B------:R-:W-:Y:S01]  /*4a50*/  @!P5 STG.E.U8 desc[UR36][R92.64+0x11], R65 ;  /* 0x000011415c00d986 */ /* 0x000fe2000c101124 */
[----:B------:R-:W-:Y:S02]  /*4a60*/  ISETP.LT.OR P5, PT, R3, 0x1a, !P2 ;  /* 0x0000001a0300780c */ /* 0x000fe400057a1670 */
[----:B------:R-:W-:Y:S01]  /*4a70*/  @!P3 IMAD R67, R67, R22, RZ ;  /* 0x000000164343b224 */ /* 0x000fe200078e02ff */
[----:B------:R2:W-:Y:S01]  /*4a80*/  @!P0 STG.E.U8 desc[UR36][R6.64+0x10], R15 ;  /* 0x0000100f06008986 */ /* 0x0005e2000c101124 */
[----:B------:R-:W-:-:S03]  /*4a90*/  ISETP.LT.OR P0, PT, R3, 0x19, !P1 ;  /* 0x000000190300780c */ /* 0x000fc60004f01670 */
[----:B------:R-:W-:Y:S01]  /*4aa0*/  @!P3 STG.E.U8 desc[UR36][R6.64+0x11], R67 ;  /* 0x000011430600b986 */ /* 0x000fe2000c101124 */
[----:B------:R-:W-:Y:S01]  /*4ab0*/  ISETP.LT.OR P3, PT, R3, 0x1a, !P1 ;  /* 0x0000001a0300780c */ /* 0x000fe20004f61670 */
[----:B0-----:R-:W-:-:S04]  /*4ac0*/  @!P4 IMAD R5, R68, R22, RZ ;  /* 0x000000164405c224 */ /* 0x001fc800078e02ff */
[-C--:B------:R-:W-:Y:S01]  /*4ad0*/  @!P5 IMAD R69, R69, R22.reuse, RZ ;  /* 0x000000164545d224 */ /* 0x080fe200078e02ff */
[----:B------:R0:W-:Y:S01]  /*4ae0*/  @!P4 STG.E.U8 desc[UR36][R92.64+0x18], R5 ;  /* 0x000018055c00c986 */ /* 0x0001e2000c101124 */
[C---:B------:R-:W-:Y:S02]  /*4af0*/  ISETP.LT.OR P4, PT, R3.reuse, 0x21, !P2 ;  /* 0x000000210300780c */ /* 0x040fe40005781670 */
[-C--:B-1----:R-:W-:Y:S01]  /*4b00*/  @!P0 IMAD R13, R70, R22.reuse, RZ ;  /* 0x00000016460d8224 */ /* 0x082fe200078e02ff */
[----:B------:R-:W-:Y:S01]  /*4b10*/  @!P5 STG.E.U8 desc[UR36][R92.64+0x19], R69 ;  /* 0x000019455c00d986 */ /* 0x000fe2000c101124 */
[----:B------:R-:W-:Y:S02]  /*4b20*/  ISETP.LT.OR P5, PT, R3, 0x22, !P2 ;  /* 0x000000220300780c */ /* 0x000fe400057a1670 */
[----:B------:R-:W-:Y:S01]  /*4b30*/  @!P3 IMAD R71, R71, R22, RZ ;  /* 0x000000164747b224 */ /* 0x000fe200078e02ff */
[----:B------:R1:W-:Y:S01]  /*4b40*/  @!P0 STG.E.U8 desc[UR36][R6.64+0x18], R13 ;  /* 0x0000180d06008986 */ /* 0x0003e2000c101124 */
[----:B------:R-:W-:-:S03]  /*4b50*/  ISETP.LT.OR P0, PT, R3, 0x21, !P1 ;  /* 0x000000210300780c */ /* 0x000fc60004f01670 */
[----:B------:R-:W-:Y:S01]  /*4b60*/  @!P3 STG.E.U8 desc[UR36][R6.64+0x19], R71 ;  /* 0x000019470600b986 */ /* 0x000fe2000c101124 */
[----:B------:R-:W-:Y:S01]  /*4b70*/  ISETP.LT.OR P3, PT, R3, 0x22, !P1 ;  /* 0x000000220300780c */ /* 0x000fe20004f61670 */
[----:B--2---:R-:W-:-:S04]  /*4b80*/  @!P4 IMAD R15, R72, R22, RZ ;  /* 0x00000016480fc224 */ /* 0x004fc800078e02ff */
        /* <DEDUP_REMOVED lines=32> */
[----:B------:R-:W-:-:S02]  /*4d90*/  ISETP.GE.AND P0, PT, R100, 0x81, PT ;  /* 0x000000816400780c */ /* 0x000fc40003f06270 */
[C---:B------:R-:W-:Y:S01]  /*4da0*/  ISETP.LT.OR P5, PT, R3.reuse, 0x39, !P1 ;  /* 0x000000390300780c */ /* 0x040fe20004fa1670 */
[----:B------:R-:W-:Y:S01]  /*4db0*/  @!P3 STG.E.U8 desc[UR36][R6.64+0x31], R83 ;  /* 0x000031530600b986 */ /* 0x000fe2000c101124 */
[C---:B------:R-:W-:Y:S01]  /*4dc0*/  ISETP.LT.OR P1, PT, R3.reuse, 0x3a, !P1 ;  /* 0x0000003a0300780c */ /* 0x040fe20004f21670 */
[----:B--2---:R-:W-:Y:S01]  /*4dd0*/  @!P4 IMAD R15, R84, R22, RZ ;  /* 0x00000016540fc224 */ /* 0x004fe200078e02ff */
[----:B------:R-:W-:-:S03]  /*4de0*/  ISETP.LT.OR P3, PT, R3, 0x1, !P0 ;  /* 0x000000010300780c */ /* 0x000fc60004761670 */
[----:B------:R-:W-:Y:S01]  /*4df0*/  @!P2 IMAD R85, R85, R22, RZ ;  /* 0x000000165555a224 */ /* 0x000fe200078e02ff */
[----:B------:R-:W-:Y:S01]  /*4e00*/  @!P4 STG.E.U8 desc[UR36][R92.64+0x38], R15 ;  /* 0x0000380f5c00c986 */ /* 0x000fe2000c101124 */
[----:B------:R-:W-:-:S03]  /*4e10*/  ISETP.LT.OR P4, PT, R3, 0x2, !P0 ;  /* 0x000000020300780c */ /* 0x000fc60004781670 */
[----:B------:R-:W-:Y:S01]  /*4e20*/  @!P2 STG.E.U8 desc[UR36][R92.64+0x39], R85 ;  /* 0x000039555c00a986 */ /* 0x000fe2000c101124 */
[-C--:B0-----:R-:W-:Y:S01]  /*4e30*/  @!P5 IMAD R5, R86, R22.reuse, RZ ;  /* 0x000000165605d224 */ /* 0x081fe200078e02ff */
[----:B------:R-:W-:Y:S01]  /*4e40*/  ISETP.GE.AND P2, PT, R100, 0x89, PT ;  /* 0x000000896400780c */ /* 0x000fe20003f46270 */
[-C--:B------:R-:W-:Y:S02]  /*4e50*/  @!P1 IMAD R87, R87, R22.reuse, RZ ;  /* 0x0000001657579224 */ /* 0x080fe400078e02ff */
[----:B-1----:R-:W-:Y:S01]  /*4e60*/  @!P3 IMAD R13, R24, R22, RZ ;  /* 0x00000016180db224 */ /* 0x002fe200078e02ff */
[----:B------:R0:W-:Y:S01]  /*4e70*/  @!P5 STG.E.U8 desc[UR36][R6.64+0x38], R5 ;  /* 0x000038050600d986 */ /* 0x0001e2000c101124 */
[----:B------:R-:W-:-:S03]  /*4e80*/  ISETP.LT.OR P5, PT, R3, 0x1, !P2 ;  /* 0x000000010300780c */ /* 0x000fc600057a1670 */
[----:B------:R-:W-:Y:S01]  /*4e90*/  @!P4 IMAD R25, R25, R22, RZ ;  /* 0x000000161919c224 */ /* 0x000fe200078e02ff */
[----:B------:R-:W-:Y:S01]  /*4ea0*/  @!P1 STG.E.U8 desc[UR36][R6.64+0x39], R87 ;  /* 0x0000395706009986 */ /* 0x000fe2000c101124 */
[----:B------:R-:W-:-:S03]  /*4eb0*/  ISETP.LT.OR P1, PT, R3, 0x2, !P2 ;  /* 0x000000020300780c */ /* 0x000fc60005721670 */
[----:B------:R-:W-:Y:S01]  /*4ec0*/  @!P3 STG.E.U8 desc[UR36][R8.64], R13 ;  /* 0x0000000d0800b986 */ /* 0x000fe2000c101124 */
[----:B------:R-:W-:-:S03]  /*4ed0*/  ISETP.LT.OR P3, PT, R3, 0x9, !P0 ;  /* 0x000000090300780c */ /* 0x000fc60004761670 */
[----:B------:R-:W-:Y:S01]  /*4ee0*/  @!P4 STG.E.U8 desc[UR36][R8.64+0x1], R25 ;  /* 0x000001190800c986 */ /* 0x000fe2000c101124 */
[----:B------:R-:W-:Y:S01]  /*4ef0*/  ISETP.LT.OR P4, PT, R3, 0xa, !P0 ;  /* 0x0000000a0300780c */ /* 0x000fe20004781670 */
[----:B0-----:R-:W-:-:S04]  /*4f00*/  @!P5 IMAD R5, R26, R22, RZ ;  /* 0x000000161a05d224 */ /* 0x001fc800078e02ff */
[-C--:B------:R-:W-:Y:S01]  /*4f10*/  @!P1 IMAD R27, R27, R22.reuse, RZ ;  /* 0x000000161b1b9224 */ /* 0x080fe200078e02ff */
[----:B------:R0:W-:Y:S01]  /*4f20*/  @!P5 STG.E.U8 desc[UR36][R10.64], R5 ;  /* 0x000000050a00d986 */ /* 0x0001e2000c101124 */
[C---:B------:R-:W-:Y:S02]  /*4f30*/  ISETP.LT.OR P5, PT, R3.reuse, 0x9, !P2 ;  /* 0x000000090300780c */ /* 0x040fe400057a1670 */
[-C--:B------:R-:W-:Y:S01]  /*4f40*/  @!P3 IMAD R15, R28, R22.reuse, RZ ;  /* 0x000000161c0fb224 */ /* 0x080fe200078e02ff */
[----:B------:R-:W-:Y:S01]  /*4f50*/  @!P1 STG.E.U8 desc[UR36][R10.64+0x1], R27 ;  /* 0x0000011b0a009986 */ /* 0x000fe2000c101124 */
[----:B------:R-:W-:Y:S02]  /*4f60*/  ISETP.LT.OR P1, PT, R3, 0xa, !P2 ;  /* 0x0000000a0300780c */ /* 0x000fe40005721670 */
[----:B------:R-:W-:Y:S01]  /*4f70*/  @!P4 IMAD R29, R29, R22, RZ ;  /* 0x000000161d1dc224 */ /* 0x000fe200078e02ff */
        /* <DEDUP_REMOVED lines=40> */
[----:B-1----:R-:W-:-:S04]  /*5200*/  @!P5 IMAD R13, R42, R22, RZ ;  /* 0x000000162a0dd224 */ /* 0x002fc800078e02ff */
        /* <DEDUP_REMOVED lines=12> */
[----:B------:R-:W-:-:S04]  /*52d0*/  @!P1 IMAD R7, R46, R22, RZ ;  /* 0x000000162e079224 */ /* 0x000fc800078e02ff */
[-C--:B------:R-:W-:Y:S01]  /*52e0*/  @!P3 IMAD R47, R47, R22.reuse, RZ ;  /* 0x000000162f2fb224 */ /* 0x080fe200078e02ff */
[----:B------:R1:W-:Y:S01]  /*52f0*/  @!P1 STG.E.U8 desc[UR36][R10.64+0x28], R7 ;  /* 0x000028070a009986 */ /* 0x0003e2000c101124 */
[----:B------:R-:W-:Y:S02]  /*5300*/  ISETP.LT.OR P1, PT, R3, 0x31, !P2 ;  /* 0x000000310300780c */ /* 0x000fe40005721670 */
[----:B------:R-:W-:Y:S01]  /*5310*/  @!P4 IMAD R49, R49, R22, RZ ;  /* 0x000000163131c224 */ /* 0x000fe200078e02ff */
[----:B------:R2:W-:Y:S01]  /*5320*/  @!P3 STG.E.U8 desc[UR36][R10.64+0x29], R47 ;  /* 0x0000292f0a00b986 */ /* 0x0005e2000c101124 */
[C---:B------:R-:W-:Y:S02]  /*5330*/  ISETP.LT.OR P3, PT, R3.reuse, 0x39, !P0 ;  /* 0x000000390300780c */ /* 0x040fe40004761670 */
[C---:B------:R-:W-:Y:S01]  /*5340*/  ISETP.LT.OR P0, PT, R3.reuse, 0x3a, !P0 ;  /* 0x0000003a0300780c */ /* 0x040fe20004701670 */
[----:B------:R2:W-:Y:S01]  /*5350*/  @!P4 STG.E.U8 desc[UR36][R8.64+0x31], R49 ;  /* 0x000031310800c986 */ /* 0x0005e2000c101124 */
[----:B------:R-:W-:-:S03]  /*5360*/  ISETP.LT.OR P4, PT, R3, 0x32, !P2 ;  /* 0x000000320300780c */ /* 0x000fc60005781670 */
[----:B------:R2:W-:Y:S01]  /*5370*/  @!P5 STG.E.U8 desc[UR36][R8.64+0x30], R13 ;  /* 0x0000300d0800d986 */ /* 0x0005e2000c101124 */
[C---:B------:R-:W-:Y:S02]  /*5380*/  ISETP.LT.OR P5, PT, R3.reuse, 0x39, !P2 ;  /* 0x000000390300780c */ /* 0x040fe400057a1670 */
[----:B------:R-:W-:Y:S01]  /*5390*/  ISETP.LT.OR P2, PT, R3, 0x3a, !P2 ;  /* 0x0000003a0300780c */ /* 0x000fe20005741670 */
[-C--:B------:R-:W-:Y:S02]  /*53a0*/  @!P1 IMAD R3, R50, R22.reuse, RZ ;  /* 0x0000001632039224 */ /* 0x080fe400078e02ff */
[-C--:B0-----:R-:W-:Y:S02]  /*53b0*/  @!P3 IMAD R5, R52, R22.reuse, RZ ;  /* 0x000000163405b224 */ /* 0x081fe400078e02ff */
[-C--:B------:R-:W-:Y:S01]  /*53c0*/  @!P0 IMAD R53, R53, R22.reuse, RZ ;  /* 0x0000001635358224 */ /* 0x080fe200078e02ff */
[----:B------:R2:W-:Y:S01]  /*53d0*/  @!P1 STG.E.U8 desc[UR36][R10.64+0x30], R3 ;  /* 0x000030030a009986 */ /* 0x0005e2000c101124 */
[----:B------:R-:W-:-:S04]  /*53e0*/  @!P4 IMAD R51, R51, R22, RZ ;  /* 0x000000163333c224 */ /* 0x000fc800078e02ff */
[-C--:B-1----:R-:W-:Y:S01]  /*53f0*/  @!P5 IMAD R7, R54, R22.reuse, RZ ;  /* 0x000000163607d224 */ /* 0x082fe200078e02ff */
[----:B------:R2:W-:Y:S01]  /*5400*/  @!P4 STG.E.U8 desc[UR36][R10.64+0x31], R51 ;  /* 0x000031330a00c986 */ /* 0x0005e2000c101124 */
[----:B------:R-:W-:-:S03]  /*5410*/  @!P2 IMAD R55, R55, R22, RZ ;  /* 0x000000163737a224 */ /* 0x000fc600078e02ff */
[----:B------:R2:W-:Y:S04]  /*5420*/  @!P3 STG.E.U8 desc[UR36][R8.64+0x38], R5 ;  /* 0x000038050800b986 */ /* 0x0005e8000c101124 */
[----:B------:R2:W-:Y:S04]  /*5430*/  @!P0 STG.E.U8 desc[UR36][R8.64+0x39], R53 ;  /* 0x0000393508008986 */ /* 0x0005e8000c101124 */
[----:B------:R2:W-:Y:S04]  /*5440*/  @!P5 STG.E.U8 desc[UR36][R10.64+0x38], R7 ;  /* 0x000038070a00d986 */ /* 0x0005e8000c101124 */
[----:B------:R2:W-:Y:S02]  /*5450*/  @!P2 STG.E.U8 desc[UR36][R10.64+0x39], R55 ;  /* 0x000039370a00a986 */ /* 0x0005e4000c101124 */
.L_x_158:
[----:B------:R-:W-:Y:S05]  /*5460*/  BSYNC B0 ;  /* 0x0000000000007941 */ /* 0x000fea0003800000 */
.L_x_28:
[----:B------:R-:W-:Y:S01]  /*5470*/  ULDC UR4, c[0x0][0xc] ;  /* 0x0000030000047ab9 */ /* 0x000fe20000000800 */
[----:B------:R-:W-:Y:S01]  /*5480*/  ULDC UR5, c[0x0][0x10] ;  /* 0x0000040000057ab9 */ /* 0x000fe20000000800 */
[----:B--2---:R-:W2:Y:S01]  /*5490*/  LDC R3, c[0x0][0x14] ;  /* 0x00000500ff037b82 */ /* 0x004ea20000000800 */
[----:B------:R-:W-:Y:S01]  /*54a0*/  UIMAD.WIDE.U32 UR4, UR4, UR5, URZ ;  /* 0x00000005040472a5 */ /* 0x000fe2000f8e003f */
[----:B------:R-:W-:Y:S02]  /*54b0*/  IMAD.MOV.U32 R91, RZ, RZ, -0x1 ;  /* 0xffffffffff5b7424 */ /* 0x000fe400078e00ff */
[----:B------:R-:W-:-:S03]  /*54c0*/  IMAD.MOV.U32 R89, RZ, RZ, -0x1 ;  /* 0xffffffffff597424 */ /* 0x000fc600078e00ff */
[----:B--2---:R-:W-:-:S04]  /*54d0*/  IMAD.WIDE.U32 R16, R3, UR4, R16 ;  /* 0x0000000403107c25 */ /* 0x004fc8000f8e0010 */
[----:B------:R-:W-:Y:S01]  /*54e0*/  IMAD R3, R3, UR5, RZ ;  /* 0x0000000503037c24 */ /* 0x000fe2000f8e02ff */
[----:B------:R-:W-:Y:S02]  /*54f0*/  ULDC.64 UR4, c[0x0][0x650] ;  /* 0x0001940000047ab9 */ /* 0x000fe40000000a00 */
[----:B------:R-:W-:Y:S01]  /*5500*/  ISETP.GE.U32.AND P0, PT, R16, UR4, PT ;  /* 0x0000000410007c0c */ /* 0x000fe2000bf06070 */
[--C-:B------:R-:W-:Y:S01]  /*5510*/  IMAD.IADD R17, R17, 0x1, R3.reuse ;  /* 0x0000000111117824 */ /* 0x100fe200078e0203 */
[----:B------:R-:W-:-:S04]  /*5520*/  PRMT R3, RZ, 0x7610, R3 ;  /* 0x00007610ff037816 */ /* 0x000fc80000000003 */
[----:B------:R-:W-:-:S13]  /*5530*/  ISETP.GE.U32.AND.EX P0, PT, R17, UR5, PT, P0 ;  /* 0x0000000511007c0c */ /* 0x000fda000bf06100 */
[----:B------:R-:W-:Y:S05]  /*5540*/  @P0 BRA `(.L_x_159) ;  /* 0x0000000400640947 */ /* 0x000fea0003800000 */
[----:B------:R-:W2:Y:S01]  /*5550*/  S2R R12, SR_CTAID.X ;  /* 0x00000000000c7919 */ /* 0x000ea20000002500 */
[----:B0--3--:R-:W0:Y:S01]  /*5560*/  LDC.64 R10, c[0x0][0x628] ;  /* 0x00018a00ff0a7b82 */ /* 0x009e220000000a00 */
[----:B------:R-:W-:Y:S01]  /*5570*/  ULDC UR4, c[0x0][0x150] ;  /* 0x0000540000047ab9 */ /* 0x000fe20000000800 */
[----:B------:R-:W-:Y:S01]  /*5580*/  IMAD.MOV.U32 R8, RZ, RZ, R16 ;  /* 0x000000ffff087224 */ /* 0x000fe200078e0010 */
[----:B------:R-:W3:Y:S01]  /*5590*/  S2R R24, SR_CTAID.Y ;  /* 0x0000000000187919 */ /* 0x000ee20000002600 */
[----:B------:R-:W-:-:S04]  /*55a0*/  IMAD.MOV.U32 R9, RZ, RZ, R17 ;  /* 0x000000ffff097224 */ /* 0x000fc800078e0011 */
[----:B------:R-:W1:Y:S08]  /*55b0*/  LDC R21, c[0x0][0x144] ;  /* 0x00005100ff157b82 */ /* 0x000e700000000800 */
[----:B------:R-:W1:Y:S08]  /*55c0*/  LDC R0, c[0x0][0x630] ;  /* 0x00018c00ff007b82 */ /* 0x000e700000000800 */
[----:B------:R-:W1:Y:S01]  /*55d0*/  LDC.64 R14, c[0x0][0x620] ;  /* 0x00018800ff0e7b82 */ /* 0x000e620000000a00 */
[----:B0-----:R-:W-:-:S04]  /*55e0*/  ISETP.NE.U32.AND P0, PT, R10, RZ, PT ;  /* 0x000000ff0a00720c */ /* 0x001fc80003f05070 */
[----:B------:R-:W-:Y:S02]  /*55f0*/  ISETP.NE.AND.EX P0, PT, R11, RZ, PT, P0 ;  /* 0x000000ff0b00720c */ /* 0x000fe40003f05300 */
[----:B--2---:R-:W-:-:S05]  /*5600*/  I2FP.F32.U32 R3, R12 ;  /* 0x0000000c00037245 */ /* 0x004fca0000201000 */
[----:B------:R-:W-:-:S04]  /*5610*/  FMUL R3, R3, UR4 ;  /* 0x0000000403037c20 */ /* 0x000fc80008400000 */
[----:B------:R0:W2:Y:S02]  /*5620*/  F2I.U32.TRUNC.NTZ R20, R3 ;  /* 0x0000000300147305 */ /* 0x0000a4000020f000 */
[----:B---3--:R-:W-:Y:S05]  /*5630*/  @!P0 BRA `(.L_x_160) ;  /* 0x0000000000288947 */ /* 0x008fea0003800000 */
[----:B0-----:R-:W0:Y:S02]  /*5640*/  LDC R3, c[0x0][0x634] ;  /* 0x00018d00ff037b82 */ /* 0x001e240000000800 */
        /* <DEDUP_REMOVED lines=9> */
.L_x_160:
[----:B------:R-:W3:Y:S01]  /*56e0*/  LDC.64 R28, c[0x0][0x640] ;  /* 0x00019000ff1c7b82 */ /* 0x000ee20000000a00 */
[-CC-:B-1----:R-:W-:Y:S01]  /*56f0*/  SHF.R.U64 R89, R8, R0.reuse, R9.reuse ;  /* 0x0000000008597219 */ /* 0x182fe20000001209 */
[----:B--2---:R-:W-:Y:S01]  /*5700*/  IMAD.MOV R20, RZ, RZ, -R20 ;  /* 0x000000ffff147224 */ /* 0x004fe200078e0a14 */
[----:B------:R-:W-:Y:S01]  /*5710*/  SHF.R.U32.HI R0, RZ, R0, R9 ;  /* 0x00000000ff007219 */ /* 0x000fe20000011609 */
[----:B------:R-:W-:Y:S01]  /*5720*/  ULDC UR4, c[0x0][0x154] ;  /* 0x0000550000047ab9 */ /* 0x000fe20000000800 */
[----:B0-----:R-:W-:Y:S01]  /*5730*/  IADD3 R3, P0, RZ, -R89, RZ ;  /* 0x80000059ff037210 */ /* 0x001fe20007f1e0ff */
[----:B------:R-:W-:Y:S02]  /*5740*/  IMAD R21, R21, R20, R12 ;  /* 0x0000001415157224 */ /* 0x000fe400078e020c */
[----:B------:R-:W0:Y:S01]  /*5750*/  LDC R6, c[0x0][0x618] ;  /* 0x00018600ff067b82 */ /* 0x000e220000000800 */
[----:B------:R-:W-:Y:S02]  /*5760*/  IMAD.MOV.U32 R7, RZ, RZ, 0x1 ;  /* 0x00000001ff077424 */ /* 0x000fe400078e00ff */
[----:B------:R-:W-:-:S04]  /*5770*/  IMAD.X R5, RZ, RZ, ~R0, P0 ;  /* 0x000000ffff057224 */ /* 0x000fc800000e0e00 */
[-C--:B------:R-:W-:Y:S01]  /*5780*/  IMAD R0, R5, R14.reuse, RZ ;  /* 0x0000000e05007224 */ /* 0x080fe200078e02ff */
[----:B------:R-:W1:Y:S01]  /*5790*/  LDC R8, c[0x0][0x608] ;  /* 0x00018200ff087b82 */ /* 0x000e620000000800 */
[----:B------:R-:W-:-:S04]  /*57a0*/  IMAD.WIDE.U32 R4, R3, R14, R16 ;  /* 0x0000000e03047225 */ /* 0x000fc800078e0010 */
[----:B------:R-:W-:Y:S01]  /*57b0*/  IMAD R3, R3, R15, R0 ;  /* 0x0000000f03037224 */ /* 0x000fe200078e0200 */
[----:B------:R-:W-:Y:S02]  /*57c0*/  I2FP.F32.U32 R0, R24 ;  /* 0x0000001800007245 */ /* 0x000fe40000201000 */
[----:B------:R-:W2:Y:S01]  /*57d0*/  LDC R26, c[0x0][0x658] ;  /* 0x00019600ff1a7b82 */ /* 0x000ea20000000800 */
[----:B------:R-:W-:Y:S01]  /*57e0*/  IMAD.IADD R3, R5, 0x1, R3 ;  /* 0x0000000105037824 */ /* 0x000fe200078e0203 */
[----:B---3--:R-:W-:Y:S01]  /*57f0*/  ISETP.NE.U32.AND P0, PT, R28, RZ, PT ;  /* 0x000000ff1c00720c */ /* 0x008fe20003f05070 */
[----:B------:R-:W-:Y:S01]  /*5800*/  FMUL R0, R0, UR4 ;  /* 0x0000000400007c20 */ /* 0x000fe20008400000 */
[----:B------:R-:W-:Y:S02]  /*5810*/  IMAD.MOV.U32 R5, RZ, RZ, -0x1 ;  /* 0xffffffffff057424 */ /* 0x000fe400078e00ff */
[----:B------:R-:W-:Y:S01]  /*5820*/  ISETP.NE.AND.EX P0, PT, R29, RZ, PT, P0 ;  /* 0x000000ff1d00720c */ /* 0x000fe20003f05300 */
[----:B------:R3:W2:Y:S01]  /*5830*/  F2I.U32.TRUNC.NTZ R13, R0 ;  /* 0x00000000000d7305 */ /* 0x0006a2000020f000 */
[----:B------:R-:W3:Y:S01]  /*5840*/  LDC R15, c[0x0][0x148] ;  /* 0x00005200ff0f7b82 */ /* 0x000ee20000000800 */
[----:B0-----:R-:W-:-:S02]  /*5850*/  SHF.R.U64 R12, R4, R6, R3 ;  /* 0x00000006040c7219 */ /* 0x001fc40000001203 */
[----:B------:R-:W-:-:S05]  /*5860*/  SHF.R.U32.HI R3, RZ, R6, R3 ;  /* 0x00000006ff037219 */ /* 0x000fca0000011603 */
[----:B------:R-:W0:Y:S01]  /*5870*/  LDC R20, c[0x0][0x600] ;  /* 0x00018000ff147b82 */ /* 0x000e220000000800 */
[-CC-:B-1----:R-:W-:Y:S02]  /*5880*/  SHF.R.U64 R10, R12, R8.reuse, R3.reuse ;  /* 0x000000080c0a7219 */ /* 0x182fe40000001203 */
[----:B------:R-:W-:-:S05]  /*5890*/  SHF.R.U32.HI R3, RZ, R8, R3 ;  /* 0x00000008ff037219 */ /* 0x000fca0000011603 */
[----:B------:R-:W1:Y:S01]  /*58a0*/  LDC R27, c[0x0][0x648] ;  /* 0x00019200ff1b7b82 */ /* 0x000e620000000800 */
[-C--:B--2---:R-:W-:Y:S02]  /*58b0*/  SHF.L.U32 R4, R5, R26.reuse, RZ ;  /* 0x0000001a05047219 */ /* 0x084fe400000006ff */
[-CC-:B------:R-:W-:Y:S02]  /*58c0*/  SHF.R.U64 R14, R10, R26.reuse, R3.reuse ;  /* 0x0000001a0a0e7219 */ /* 0x180fe40000001203 */
[----:B------:R-:W-:Y:S02]  /*58d0*/  SHF.R.U32.HI R5, RZ, R26, R3 ;  /* 0x0000001aff057219 */ /* 0x000fe40000011603 */
[----:B------:R-:W-:Y:S01]  /*58e0*/  LOP3.LUT R25, RZ, R4, RZ, 0x33, !PT ;  /* 0x00000004ff197212 */ /* 0x000fe200078e33ff */
[----:B------:R-:W2:Y:S01]  /*58f0*/  LDC R30, c[0x0][0x638] ;  /* 0x00018e00ff1e7b82 */ /* 0x000ea20000000800 */
[----:B------:R-:W-:Y:S01]  /*5900*/  SHF.L.U32 R26, R7, R26, RZ ;  /* 0x0000001a071a7219 */ /* 0x000fe200000006ff */
[----:B------:R-:W-:-:S06]  /*5910*/  IMAD.MOV.U32 R4, RZ, RZ, R14 ;  /* 0x000000ffff047224 */ /* 0x000fcc00078e000e */
[----:B------:R-:W0:Y:S01]  /*5920*/  LDC R31, c[0x0][0x610] ;  /* 0x00018400ff1f7b82 */ /* 0x000e220000000800 */
[----:B------:R-:W-:Y:S05]  /*5930*/  @!P0 BRA `(.L_x_161) ;  /* 0x0000000000288947 */ /* 0x000fea0003800000 */
[----:B------:R-:W4:Y:S02]  /*5940*/  LDC R3, c[0x0][0x64c] ;  /* 0x00019300ff037b82 */ /* 0x000f240000000800 */
[----:B----4-:R-:W-:-:S05]  /*5950*/  IADD3 R3, P0, R14, R3, RZ ;  /* 0x000000030e037210 */ /* 0x010fca0007f1e0ff */
        /* <DEDUP_REMOVED lines=8> */
.L_x_161:
[----:B------:R-:W-:Y:S01]  /*59e0*/  ISETP.NE.AND P0, PT, R2, 0x1, PT ;  /* 0x000000010200780c */ /* 0x000fe20003f05270 */
[----:B0-----:R-:W-:Y:S01]  /*59f0*/  VIADD R7, R20, 0xffffffff ;  /* 0xffffffff14077836 */ /* 0x001fe20000000000 */
[----:B-1-3--:R-:W-:Y:S01]  /*5a00*/  SHF.R.U64 R0, R4, R27, R5 ;  /* 0x0000001b04007219 */ /* 0x00afe20000001205 */
[----:B------:R-:W-:Y:S01]  /*5a10*/  IMAD.MOV R13, RZ, RZ, -R13 ;  /* 0x000000ffff0d7224 */ /* 0x000fe200078e0a0d */
[----:B------:R-:W-:Y:S01]  /*5a20*/  LOP3.LUT R5, R10, R25, RZ, 0xc0, !PT ;  /* 0x000000190a057212 */ /* 0x000fe200078ec0ff */
[----:B------:R-:W-:Y:S01]  /*5a30*/  IMAD.MOV.U32 R4, RZ, RZ, 0x1 ;  /* 0x00000001ff047424 */ /* 0x000fe200078e00ff */
[----:B------:R-:W-:Y:S01]  /*5a40*/  LOP3.LUT R12, R12, R7, RZ, 0xc0, !PT ;  /* 0x000000070c0c7212 */ /* 0x000fe200078ec0ff */
[----:B------:R-:W-:Y:S02]  /*5a50*/  IMAD.MOV R3, RZ, RZ, -R0 ;  /* 0x000000ffff037224 */ /* 0x000fe400078e0a00 */
[----:B------:R-:W-:Y:S02]  /*5a60*/  IMAD R0, R26, R0, R5 ;  /* 0x000000001a007224 */ /* 0x000fe400078e0205 */
[----:B--2---:R-:W-:-:S02]  /*5a70*/  IMAD R3, R3, R30, R14 ;  /* 0x0000001e03037224 */ /* 0x004fc400078e020e */
[----:B------:R-:W-:Y:S02]  /*5a80*/  @P0 IMAD R21, R15, R13, R24 ;  /* 0x0000000d0f150224 */ /* 0x000fe400078e0218 */
[----:B------:R-:W-:Y:S01]  /*5a90*/  IMAD R5, R3, R20, R12 ;  /* 0x0000001403057224 */ /* 0x000fe200078e020c */
[----:B------:R-:W-:Y:S01]  /*5aa0*/  PRMT R3, R4, 0x7610, R3 ;  /* 0x0000761004037816 */ /* 0x000fe20000000003 */
[----:B------:R-:W-:-:S05]  /*5ab0*/  IMAD R0, R0, R31, R21 ;  /* 0x0000001f00007224 */ /* 0x000fca00078e0215 */
[----:B------:R-:W-:Y:S02]  /*5ac0*/  SEL R91, R5, R0, !P0 ;  /* 0x00000000055b7207 */ /* 0x000fe40004000000 */
[----:B------:R-:W-:-:S07]  /*5ad0*/  SEL R0, R0, R5, !P0 ;  /* 0x0000000500007207 */ /* 0x000fce0004000000 */
.L_x_159:
[----:B------:R-:W-:Y:S01]  /*5ae0*/  LOP3.LUT P0, RZ, R3, 0xff, RZ, 0xc0, !PT ;  /* 0x000000ff03ff7812 */ /* 0x000fe2000780c0ff */
[----:B------:R-:W-:-:S12]  /*5af0*/  IMAD.MOV.U32 R90, RZ, RZ, R0 ;  /* 0x000000ffff5a7224 */ /* 0x000fd800078e0000 */
[----:B------:R-:W-:Y:S05]  /*5b00*/  @P0 BRA `(.L_x_162) ;  /* 0xffffffb400140947 */ /* 0x000fea000383ffff */
[----:B------:R-:W-:Y:S05]  /*5b10*/  EXIT ;  /* 0x000000000000794d */ /* 0x000fea0003800000 */
.L_x_3:
[----:B0-----:R-:W-:Y:S01]  /*5b20*/  ULDC.64 UR4, c[0x0][0x650] ;  /* 0x0001940000047ab9 */ /* 0x001fe20000000a00 */
        /* <DEDUP_REMOVED lines=25> */
.L_x_164:
[--C-:B------:R-:W-:Y:S01]  /*5cc0*/  SHF.R.U64 R12, R10, R14, R11.reuse ;  /* 0x0000000e0a0c7219 */ /* 0x100fe2000000120b */
[----:B------:R-:W0:Y:S01]  /*5cd0*/  LDC R22, c[0x0][0x618] ;  /* 0x00018600ff167b82 */ /* 0x000e220000000800 */
[----:B------:R-:W-:Y:S01]  /*5ce0*/  I2FP.F32.U32 R6, R4 ;  /* 0x0000000400067245 */ /* 0x000fe20000201000 */
[----:B------:R-:W-:Y:S01]  /*5cf0*/  ULDC UR4, c[0x0][0x150] ;  /* 0x0000540000047ab9 */ /* 0x000fe20000000800 */
[----:B------:R-:W-:Y:S02]  /*5d00*/  SHF.R.U32.HI R5, RZ, R14, R11 ;  /* 0x0000000eff057219 */ /* 0x000fe4000001160b */
[----:B------:R-:W-:Y:S01]  /*5d10*/  IADD3 R9, P0, RZ, -R12, RZ ;  /* 0x8000000cff097210 */ /* 0x000fe20007f1e0ff */
[----:B------:R-:W-:Y:S01]  /*5d20*/  FMUL R11, R6, UR4 ;  /* 0x00000004060b7c20 */ /* 0x000fe20008400000 */
[----:B------:R-:W-:Y:S01]  /*5d30*/  ULDC UR4, c[0x0][0x154] ;  /* 0x0000550000047ab9 */ /* 0x000fe20000000800 */
[----:B------:R-:W1:Y:S02]  /*5d40*/  LDC.64 R24, c[0x0][0x640] ;  /* 0x00019000ff187b82 */ /* 0x000e640000000a00 */
[----:B------:R-:W-:-:S02]  /*5d50*/  IMAD.X R5, RZ, RZ, ~R5, P0 ;  /* 0x000000ffff057224 */ /* 0x000fc400000e0e05 */
[----:B------:R-:W2:Y:S01]  /*5d60*/  F2I.U32.TRUNC.NTZ R11, R11 ;  /* 0x0000000b000b7305 */ /* 0x000ea2000020f000 */
[----:B------:R-:W-:-:S03]  /*5d70*/  IMAD.WIDE.U32 R6, R9, R20, R16 ;  /* 0x0000001409067225 */ /* 0x000fc600078e0010 */
[----:B------:R-:W3:Y:S01]  /*5d80*/  LDC R13, c[0x0][0x144] ;  /* 0x00005100ff0d7b82 */ /* 0x000ee20000000800 */
[----:B------:R-:W-:-:S04]  /*5d90*/  IMAD R8, R5, R20, RZ ;  /* 0x0000001405087224 */ /* 0x000fc800078e02ff */
[----:B------:R-:W-:Y:S02]  /*5da0*/  IMAD R5, R9, R21, R8 ;  /* 0x0000001509057224 */ /* 0x000fe400078e0208 */
[----:B------:R-:W-:Y:S01]  /*5db0*/  IMAD.MOV.U32 R8, RZ, RZ, -0x1 ;  /* 0xffffffffff087424 */ /* 0x000fe200078e00ff */
[----:B------:R-:W4:Y:S01]  /*5dc0*/  LDC R14, c[0x0][0x608] ;  /* 0x00018200ff0e7b82 */ /* 0x000f220000000800 */
[----:B------:R-:W-:Y:S01]  /*5dd0*/  IMAD.IADD R5, R7, 0x1, R5 ;  /* 0x0000000107057824 */ /* 0x000fe200078e0205 */
[----:B------:R-:W-:-:S04]  /*5de0*/  I2FP.F32.U32 R7, R3 ;  /* 0x0000000300077245 */ /* 0x000fc80000201000 */
[-C--:B0-----:R-:W-:Y:S01]  /*5df0*/  SHF.R.U64 R10, R6, R22.reuse, R5 ;  /* 0x00000016060a7219 */ /* 0x081fe20000001205 */
[----:B--2---:R-:W-:Y:S01]  /*5e00*/  IMAD.MOV R6, RZ, RZ, -R11 ;  /* 0x000000ffff067224 */ /* 0x004fe200078e0a0b */
[----:B------:R-:W0:Y:S01]  /*5e10*/  LDC R9, c[0x0][0x658] ;  /* 0x00019600ff097b82 */ /* 0x000e220000000800 */
[----:B-1----:R-:W-:Y:S01]  /*5e20*/  ISETP.NE.U32.AND P0, PT, R24, RZ, PT ;  /* 0x000000ff1800720c */ /* 0x002fe20003f05070 */
[----:B------:R-:W-:Y:S01]  /*5e30*/  FMUL R7, R7, UR4 ;  /* 0x0000000407077c20 */ /* 0x000fe20008400000 */
[----:B------:R-:W-:Y:S02]  /*5e40*/  SHF.R.U32.HI R5, RZ, R22, R5 ;  /* 0x00000016ff057219 */ /* 0x000fe40000011605 */
[----:B------:R-:W-:-:S03]  /*5e50*/  ISETP.NE.AND.EX P0, PT, R25, RZ, PT, P0 ;  /* 0x000000ff1900720c */ /* 0x000fc60003f05300 */
[----:B------:R-:W1:Y:S01]  /*5e60*/  LDC R20, c[0x0][0x148] ;  /* 0x00005200ff147b82 */ /* 0x000e620000000800 */
[----:B---3--:R-:W-:Y:S02]  /*5e70*/  IMAD R23, R13, R6, R4 ;  /* 0x000000060d177224 */ /* 0x008fe400078e0204 */
[----:B------:R-:W-:-:S05]  /*5e80*/  IMAD.MOV.U32 R6, RZ, RZ, 0x1 ;  /* 0x00000001ff067424 */ /* 0x000fca00078e00ff */
[----:B------:R-:W2:Y:S01]  /*5e90*/  LDC R21, c[0x0][0x600] ;  /* 0x00018000ff157b82 */ /* 0x000ea20000000800 */
[-CC-:B----4-:R-:W-:Y:S02]  /*5ea0*/  SHF.R.U64 R13, R10, R14.reuse, R5.reuse ;  /* 0x0000000e0a0d7219 */ /* 0x190fe40000001205 */
[----:B------:R-:W-:Y:S02]  /*5eb0*/  SHF.R.U32.HI R4, RZ, R14, R5 ;  /* 0x0000000eff047219 */ /* 0x000fe40000011605 */
[----:B------:R3:W4:Y:S03]  /*5ec0*/  F2I.U32.TRUNC.NTZ R14, R7 ;  /* 0x00000007000e7305 */ /* 0x000726000020f000 */
[----:B------:R-:W1:Y:S01]  /*5ed0*/  LDC R26, c[0x0][0x648] ;  /* 0x00019200ff1a7b82 */ /* 0x000e620000000800 */
[-C--:B0-----:R-:W-:Y:S02]  /*5ee0*/  SHF.R.U64 R15, R13, R9.reuse, R4 ;  /* 0x000000090d0f7219 */ /* 0x081fe40000001204 */
[----:B------:R-:W-:-:S02]  /*5ef0*/  SHF.L.U32 R8, R8, R9, RZ ;  /* 0x0000000908087219 */ /* 0x000fc400000006ff */
[-C--:B------:R-:W-:Y:S01]  /*5f00*/  SHF.R.U32.HI R5, RZ, R9.reuse, R4 ;  /* 0x00000009ff057219 */ /* 0x080fe20000011604 */
[----:B------:R-:W-:Y:S01]  /*5f10*/  IMAD.MOV.U32 R4, RZ, RZ, R15 ;  /* 0x000000ffff047224 */ /* 0x000fe200078e000f */
[----:B------:R-:W-:Y:S01]  /*5f20*/  SHF.L.U32 R22, R6, R9, RZ ;  /* 0x0000000906167219 */ /* 0x000fe200000006ff */
[----:B------:R-:W0:Y:S01]  /*5f30*/  LDC R27, c[0x0][0x638] ;  /* 0x00018e00ff1b7b82 */ /* 0x000e220000000800 */
[----:B------:R-:W-:-:S07]  /*5f40*/  LOP3.LUT R28, RZ, R8, RZ, 0x33, !PT ;  /* 0x00000008ff1c7212 */ /* 0x000fce00078e33ff */
        /* <DEDUP_REMOVED lines=12> */
.L_x_165:
[----:B------:R-:W-:Y:S01]  /*6010*/  ISETP.NE.AND P0, PT, R2, 0x1, PT ;  /* 0x000000010200780c */ /* 0x000fe20003f05270 */
[----:B--2---:R-:W-:Y:S01]  /*6020*/  VIADD R7, R21, 0xffffffff ;  /* 0xffffffff15077836 */ /* 0x004fe20000000000 */
[----:B-1----:R-:W-:Y:S01]  /*6030*/  SHF.R.U64 R5, R4, R26, R5 ;  /* 0x0000001a04057219 */ /* 0x002fe20000001205 */
[----:B------:R-:W-:Y:S01]  /*6040*/  IMAD.MOV R14, RZ, RZ, -R14 ;  /* 0x000000ffff0e7224 */ /* 0x000fe200078e0a0e */
[----:B------:R-:W-:Y:S01]  /*6050*/  LOP3.LUT R4, R13, R28, RZ, 0xc0, !PT ;  /* 0x0000001c0d047212 */ /* 0x000fe200078ec0ff */
[----:B------:R-:W-:Y:S01]  /*6060*/  IMAD.MOV.U32 R8, RZ, RZ, R12 ;  /* 0x000000ffff087224 */ /* 0x000fe200078e000c */
[----:B------:R-:W-:Y:S01]  /*6070*/  LOP3.LUT R10, R10, R7, RZ, 0xc0, !PT ;  /* 0x000000070a0a7212 */ /* 0x000fe200078ec0ff */
[----:B------:R-:W-:Y:S02]  /*6080*/  IMAD.MOV R6, RZ, RZ, -R5 ;  /* 0x000000ffff067224 */ /* 0x000fe400078e0a05 */
[----:B------:R-:W-:-:S04]  /*6090*/  IMAD R4, R22, R5, R4 ;  /* 0x0000000516047224 */ /* 0x000fc800078e0204 */
[----:B------:R-:W-:Y:S02]  /*60a0*/  @P0 IMAD R23, R20, R14, R3 ;  /* 0x0000000e14170224 */ /* 0x000fe400078e0203 */
[----:B0-----:R-:W-:Y:S02]  /*60b0*/  IMAD R3, R6, R27, R15 ;  /* 0x0000001b06037224 */ /* 0x001fe400078e020f */
[----:B------:R-:W-:Y:S02]  /*60c0*/  IMAD R7, R4, R29, R23 ;  /* 0x0000001d04077224 */ /* 0x000fe400078e0217 */
[----:B------:R-:W-:Y:S02]  /*60d0*/  IMAD R4, R3, R21, R10 ;  /* 0x0000001503047224 */ /* 0x000fe400078e020a */
[----:B------:R-:W-:-:S03]  /*60e0*/  IMAD.MOV.U32 R6, RZ, RZ, 0x1 ;  /* 0x00000001ff067424 */ /* 0x000fc600078e00ff */
[----:B------:R-:W-:Y:S02]  /*60f0*/  SEL R9, R4, R7, !P0 ;  /* 0x0000000704097207 */ /* 0x000fe40004000000 */
[----:B------:R-:W-:-:S07]  /*6100*/  SEL R7, R7, R4, !P0 ;  /* 0x0000000407077207 */ /* 0x000fce0004000000 */
.L_x_163:
[----:B------:R-:W-:-:S08]  /*6110*/  NOP ;  /* 0x0000000000007918 */ /* 0x000fd00000000000 */
[----:B------:R-:W0:-:S00]  /*6120*/  USETMAXREG.DEALLOC.CTAPOOL 0x28 ;  /* 0x00000028000079c8 */ /* 0x000e0000080e0500 */
[----:B0-----:R-:W-:-:S13]  /*6130*/  ISETP.NE.AND P0, PT, R0, RZ, PT ;  /* 0x000000ff0000720c */ /* 0x001fda0003f05270 */
[----:B------:R-:W-:Y:S05]  /*6140*/  @P0 EXIT ;  /* 0x000000000000094d */ /* 0x000fea0003800000 */
[----:B------:R-:W-:Y:S01]  /*6150*/  LOP3.LUT P0, RZ, R6, 0xff, RZ, 0xc0, !PT ;  /* 0x000000ff06ff7812 */ /* 0x000fe2000780c0ff */
[----:B------:R-:W-:Y:S02]  /*6160*/  IMAD.MOV.U32 R0, RZ, RZ, 0x1 ;  /* 0x00000001ff007424 */ /* 0x000fe400078e00ff */
[----:B------:R-:W-:-:S10]  /*6170*/  IMAD.MOV.U32 R12, RZ, RZ, RZ ;  /* 0x000000ffff0c7224 */ /* 0x000fd400078e00ff */
[----:B------:R-:W-:Y:S05]  /*6180*/  @!P0 BRA `(.L_x_166) ;  /* 0x0000000c00308947 */ /* 0x000fea0003800000 */
[----:B------:R-:W0:Y:S01]  /*6190*/  LDC R0, c[0x0][0x28c] ;  /* 0x0000a300ff007b82 */ /* 0x000e220000000800 */
[----:B------:R-:W-:Y:S01]  /*61a0*/  ULDC UR5, c[0x0][0x600] ;  /* 0x0001800000057ab9 */ /* 0x000fe20000000800 */
[----:B------:R-:W-:Y:S01]  /*61b0*/  ULDC UR4, c[0x0][0xc] ;  /* 0x0000030000047ab9 */ /* 0x000fe20000000800 */
[----:B------:R-:W-:Y:S01]  /*61c0*/  UIADD3 UR16, UR5, -0x1, URZ ;  /* 0xffffffff05107890 */ /* 0x000fe2000fffe03f */
[C---:B------:R-:W-:Y:S01]  /*61d0*/  LOP3.LUT P2, RZ, R18.reuse, 0x7f, RZ, 0xc0, !PT ;  /* 0x0000007f12ff7812 */ /* 0x040fe2000784c0ff */
[----:B------:R-:W-:Y:S01]  /*61e0*/  ULDC UR6, c[0x0][0x658] ;  /* 0x0001960000067ab9 */ /* 0x000fe20000000800 */
[----:B------:R-:W-:Y:S01]  /*61f0*/  ULDC UR5, c[0x0][0x10] ;  /* 0x0000040000057ab9 */ /* 0x000fe20000000800 */
[----:B------:R-:W-:Y:S01]  /*6200*/  UMOV UR7, 0xffffffff ;  /* 0xffffffff00077882 */ /* 0x000fe20000000000 */
[----:B------:R-:W-:Y:S01]  /*6210*/  UMOV UR8, 0x1 ;  /* 0x0000000100087882 */ /* 0x000fe20000000000 */
[----:B------:R-:W-:Y:S01]  /*6220*/  UIMAD.WIDE.U32 UR4, UR4, UR5, URZ ;  /* 0x00000005040472a5 */ /* 0x000fe2000f8e003f */
[----:B------:R-:W-:Y:S01]  /*6230*/  LOP3.LUT P0, RZ, R18, 0x1f, RZ, 0xc0, !PT ;  /* 0x0000001f12ff7812 */ /* 0x000fe2000780c0ff */
[----:B------:R-:W-:Y:S01]  /*6240*/  USHF.L.U32 UR7, UR7, UR6, URZ ;  /* 0x0000000607077299 */ /* 0x000fe2000800063f */
[----:B------:R-:W-:Y:S01]  /*6250*/  BSSY B0, `(.L_x_166) ;  /* 0x00000bf000007945 */ /* 0x000fe20003800000 */
[----:B------:R-:W-:Y:S01]  /*6260*/  USHF.L.U32 UR18, UR8, UR6, URZ ;  /* 0x0000000608127299 */ /* 0x000fe2000800063f */
[----:B------:R-:W-:Y:S01]  /*6270*/  IMAD.MOV.U32 R13, RZ, RZ, 0x1 ;  /* 0x00000001ff0d7424 */ /* 0x000fe200078e00ff */
[----:B------:R-:W-:Y:S01]  /*6280*/  LOP3.LUT R11, R19, 0x2, RZ, 0xfc, !PT ;  /* 0x00000002130b7812 */ /* 0x000fe200078efcff */
[----:B------:R-:W-:Y:S01]  /*6290*/  ULDC UR6, c[0x0][0x14] ;  /* 0x0000050000067ab9 */ /* 0x000fe20000000800 */
[----:B------:R-:W-:Y:S01]  /*62a0*/  PLOP3.LUT P0, PT, P0, P2, PT, 0x8a, 0x0 ;  /* 0x000000000000781c */ /* 0x000fe20000705172 */
[----:B------:R-:W-:Y:S01]  /*62b0*/  UIMAD.WIDE.U32 UR20, UR4, UR6, URZ ;  /* 0x00000006041472a5 */ /* 0x000fe2000f8e003f */
[----:B------:R-:W-:Y:S01]  /*62c0*/  IMAD.MOV.U32 R12, RZ, RZ, RZ ;  /* 0x000000ffff0c7224 */ /* 0x000fe200078e00ff */
[----:B------:R-:W-:-:S02]  /*62d0*/  UIMAD UR13, UR5, UR6, URZ ;  /* 0x00000006050d72a4 */ /* 0x000fc4000f8e023f */
[----:B------:R-:W-:Y:S01]  /*62e0*/  ULOP3.LUT UR17, URZ, UR7, URZ, 0x33, !UPT ;  /* 0x000000073f117292 */ /* 0x000fe2000f8e333f */
[----:B0-----:R-:W-:Y:S01]  /*62f0*/  VIADD R0, R0, 0x7f ;  /* 0x0000007f00007836 */ /* 0x001fe20000000000 */
[----:B------:R-:W-:Y:S01]  /*6300*/  UIADD3 UR13, UR21, UR13, URZ ;  /* 0x0000000d150d7290 */ /* 0x000fe2000fffe03f */
[----:B------:R-:W-:-:S03]  /*6310*/  ULDC.64 UR22, c[0x0][0x198] ;  /* 0x0000660000167ab9 */ /* 0x000fc60000000a00 */
[----:B------:R-:W-:-:S04]  /*6320*/  SHF.R.S32.HI R3, RZ, 0x1f, R0 ;  /* 0x0000001fff037819 */ /* 0x000fc80000011400 */
[----:B------:R-:W-:Y:S01]  /*6330*/  LEA.HI R3, R3, R0, RZ, 0x7 ;  /* 0x0000000003037211 */ /* 0x000fe200078f38ff */
[----:B------:R-:W-:-:S03]  /*6340*/  IMAD.MOV.U32 R0, RZ, RZ, 0x1 ;  /* 0x00000001ff007424 */ /* 0x000fc600078e00ff */
[----:B------:R-:W-:-:S05]  /*6350*/  SHF.R.S32.HI R3, RZ, 0x7, R3 ;  /* 0x00000007ff037819 */ /* 0x000fca0000011403 */
[----:B------:R-:W-:-:S07]  /*6360*/  VIADD R10, R3, 0x1 ;  /* 0x00000001030a7836 */ /* 0x000fce0000000000 */
.L_x_178:
[----:B------:R-:W-:-:S03]  /*6370*/  UMOV UR4, 0xffffffff ;  /* 0xffffffff00047882 */ /* 0x000fc60000000000 */
[----:B------:R-:W-:Y:S05]  /*6380*/  BRA.DIV UR4, `(.L_x_167) ;  /* 0x0000000e04e07947 */ /* 0x000fea000b800000 */
[----:B------:R-:W-:-:S13]  /*6390*/  ELECT P6, URZ, PT ;  /* 0x00000000003f782f */ /* 0x000fda00038c0000 */
.L_x_191:
[----:B------:R-:W0:Y:S01]  /*63a0*/  LDC R4, c[0x0][0x28c] ;  /* 0x0000a300ff047b82 */ /* 0x000e220000000800 */
[----:B------:R-:W-:Y:S01]  /*63b0*/  BSSY B1, `(.L_x_168) ;  /* 0x0000037000017945 */ /* 0x000fe20003800000 */
[----:B0-----:R-:W-:-:S13]  /*63c0*/  ISETP.LT.OR P6, PT, R4, 0x1, !P6 ;  /* 0x000000010400780c */ /* 0x001fda00077c1670 */
[----:B------:R-:W-:Y:S05]  /*63d0*/  @P6 BRA `(.L_x_169) ;  /* 0x0000000000d06947 */ /* 0x000fea0003800000 */
[----:B------:R-:W-:Y:S02]  /*63e0*/  IMAD.SHL.U32 R15, R9, 0x40, RZ ;  /* 0x00000040090f7824 */ /* 0x000fe400078e00ff */
[----:B------:R-:W-:Y:S02]  /*63f0*/  IMAD.SHL.U32 R18, R7, 0x100, RZ ;  /* 0x0000010007127824 */ /* 0x000fe400078e00ff */
[----:B------:R-:W-:Y:S02]  /*6400*/  IMAD.MOV.U32 R20, RZ, RZ, RZ ;  /* 0x000000ffff147224 */ /* 0x000fe400078e00ff */
[----:B------:R-:W-:Y:S02]  /*6410*/  IMAD.MOV.U32 R4, RZ, RZ, R10 ;  /* 0x000000ffff047224 */ /* 0x000fe400078e000a */
[----:B------:R-:W-:Y:S02]  /*6420*/  IMAD.MOV.U32 R5, RZ, RZ, R0 ;  /* 0x000000ffff057224 */ /* 0x000fe400078e0000 */
[----:B------:R-:W-:-:S07]  /*6430*/  IMAD.MOV.U32 R6, RZ, RZ, R12 ;  /* 0x000000ffff067224 */ /* 0x000fce00078e000c */
.L_x_173:
[----:B------:R-:W0:Y:S01]  /*6440*/  S2R R14, SR_CgaCtaId ;  /* 0x00000000000e7919 */ /* 0x000e220000008800 */
[----:B------:R-:W-:Y:S01]  /*6450*/  MOV R7, 0x400 ;  /* 0x0000040000077802 */ /* 0x000fe20000000f00 */
[----:B------:R-:W1:Y:S03]  /*6460*/  @!P2 LDC R9, c[0x0][0x500] ;  /* 0x00014000ff09ab82 */ /* 0x000e660000000800 */
[----:B0-----:R-:W-:Y:S02]  /*6470*/  LEA R21, R14, R7, 0x18 ;  /* 0x000000070e157211 */ /* 0x001fe400078ec0ff */
[----:B------:R-:W-:-:S03]  /*6480*/  SHF.L.U32 R7, R5, 0x1f, RZ ;  /* 0x0000001f05077819 */ /* 0x000fc600000006ff */
[----:B------:R-:W-:-:S04]  /*6490*/  IMAD R14, R6, 0x8, R21 ;  /* 0x00000008060e7824 */ /* 0x000fc800078e0215 */
[----:B------:R-:W0:Y:S02]  /*64a0*/  SYNCS.PHASECHK.TRANS64.TRYWAIT P1, [R14+URZ+0x30], R7 ;  /* 0x000030070e0075a7 */ /* 0x000e24000802017f */
[----:B01----:R-:W-:Y:S05]  /*64b0*/  @!P1 BRA `(.L_x_170) ;  /* 0x0000000c00b49947 */ /* 0x003fea0003800000 */
.L_x_192:
[----:B0-----:R-:W-:Y:S01]  /*64c0*/  PRMT R7, R11, 0x9910, RZ ;  /* 0x000099100b077816 */ /* 0x001fe200000000ff */
[----:B------:R0:W-:Y:S03]  /*64d0*/  @!P2 SYNCS.ARRIVE.TRANS64 RZ, [R14+URZ], R9 ;  /* 0x000000090effa9a7 */ /* 0x0001e6000800003f */
[----:B------:R-:W-:-:S13]  /*64e0*/  ISETP.NE.AND P1, PT, R7, 0x2, PT ;  /* 0x000000020700780c */ /* 0x000fda0003f25270 */
[----:B0-----:R-:W-:Y:S05]  /*64f0*/  @P1 BRA `(.L_x_171) ;  /* 0x0000000000041947 */ /* 0x001fea0003800000 */
[----:B------:R-:W-:Y:S01]  /*6500*/  BPT.TRAP 0x1 ;  /* 0x000000040000795c */ /* 0x000fe20000300000 */
.L_x_171:
[----:B------:R-:W-:Y:S05]  /*6510*/  @P0 BRA `(.L_x_172) ;  /* 0x0000000000040947 */ /* 0x000fea0003800000 */
[----:B------:R-:W-:Y:S01]  /*6520*/  BPT.TRAP 0x1 ;  /* 0x000000040000795c */ /* 0x000fe20000300000 */
.L_x_172:
[--C-:B------:R-:W-:Y:S01]  /*6530*/  IMAD R7, R6, 0x8000, R21.reuse ;  /* 0x0000800006077824 */ /* 0x100fe200078e0215 */
[----:B------:R-:W-:Y:S01]  /*6540*/  R2UR UR9, R14 ;  /* 0x000000000e0972ca */ /* 0x000fe200000e0000 */
[----:B------:R-:W-:Y:S01]  /*6550*/  IMAD R21, R6, 0x2000, R21 ;  /* 0x0000200006157824 */ /* 0x000fe200078e0215 */
[----:B------:R-:W-:Y:S01]  /*6560*/  UIADD3 UR4, UP0, UR22, 0xf0, URZ ;  /* 0x000000f016047890 */ /* 0x000fe2000ff1e03f */
[----:B------:R-:W-:Y:S01]  /*6570*/  VIADD R4, R4, 0xffffffff ;  /* 0xffffffff04047836 */ /* 0x000fe20000000000 */
[----:B------:R-:W-:Y:S01]  /*6580*/  R2UR UR5, R7 ;  /* 0x00000000070572ca */ /* 0x000fe200000e0000 */
[----:B------:R-:W-:Y:S01]  /*6590*/  UIADD3 UR24, UP1, UR22, 0x1f0, URZ ;  /* 0x000001f016187890 */ /* 0x000fe2000ff3e03f */
[----:B------:R-:W-:Y:S01]  /*65a0*/  R2UR UR8, R21 ;  /* 0x00000000150872ca */ /* 0x000fe200000e0000 */
[----:B------:R-:W-:Y:S01]  /*65b0*/  VIADD R6, R6, 0x1 ;  /* 0x0000000106067836 */ /* 0x000fe20000000000 */
[----:B------:R-:W-:Y:S01]  /*65c0*/  R2UR UR11, R18 ;  /* 0x00000000120b72ca */ /* 0x000fe200000e0000 */
[----:B------:R-:W-:Y:S01]  /*65d0*/  UIADD3.X UR25, URZ, UR23, URZ, UP1, !UPT ;  /* 0x000000173f197290 */ /* 0x000fe20008ffe43f */
[----:B------:R-:W-:Y:S01]  /*65e0*/  R2UR UR10, R20 ;  /* 0x00000000140a72ca */ /* 0x000fe200000e0000 */
[----:B------:R-:W-:Y:S01]  /*65f0*/  UMOV UR6, 0x0 ;  /* 0x0000000000067882 */ /* 0x000fe20000000000 */
[----:B------:R-:W-:Y:S01]  /*6600*/  R2UR UR12, R8 ;  /* 0x00000000080c72ca */ /* 0x000fe200000e0000 */
[----:B------:R-:W-:Y:S01]  /*6610*/  UMOV UR7, 0x10000000 ;  /* 0x1000000000077882 */ /* 0x000fe20000000000 */
[----:B------:R-:W-:Y:S01]  /*6620*/  R2UR UR19, R15 ;  /* 0x000000000f1372ca */ /* 0x000fe200000e0000 */
[----:B------:R-:W-:Y:S01]  /*6630*/  VIADD R20, R20, 0x80 ;  /* 0x0000008014147836 */ /* 0x000fe20000000000 */
[----:B------:R-:W-:Y:S01]  /*6640*/  ISETP.GT.AND P3, PT, R4, 0x1, PT ;  /* 0x000000010400780c */ /* 0x000fe20003f64270 */
[----:B------:R-:W-:Y:S01]  /*6650*/  UIADD3 UR14, UR5, 0x180, URZ ;  /* 0x00000180050e7890 */ /* 0x000fe2000fffe03f */
[----:B------:R-:W-:Y:S01]  /*6660*/  ISETP.NE.AND P1, PT, R6, 0x6, PT ;  /* 0x000000060600780c */ /* 0x000fe20003f25270 */
[----:B------:R-:W-:-:S02]  /*6670*/  UIADD3.X UR5, URZ, UR23, URZ, UP0, !UPT ;  /* 0x000000173f057290 */ /* 0x000fc400087fe43f */
[----:B------:R-:W-:Y:S01]  /*6680*/  UIADD3 UR15, UR8, 0x30180, URZ ;  /* 0x00030180080f7890 */ /* 0x000fe2000fffe03f */
[----:B------:R-:W-:Y:S02]  /*6690*/  SEL R14, RZ, 0x1, P1 ;  /* 0x00000001ff0e7807 */ /* 0x000fe40000800000 */
[----:B------:R-:W-:Y:S01]  /*66a0*/  UMOV UR8, UR14 ;  /* 0x0000000e00087c82 */ /* 0x000fe20008000000 */
[----:B------:R-:W-:Y:S02]  /*66b0*/  SEL R6, R6, RZ, P1 ;  /* 0x000000ff06067207 */ /* 0x000fe40000800000 */
[----:B------:R-:W-:Y:S01]  /*66c0*/  LOP3.LUT R5, R5, R14, RZ, 0x3c, !PT ;  /* 0x0000000e05057212 */ /* 0x000fe200078e3cff */
[----:B------:R0:W-:Y:S02]  /*66d0*/  UTMALDG.3D [UR8], [UR4], desc[UR6] ;  /* 0x00000608040075b4 */ /* 0x0001e40008011000 */
[----:B0-----:R-:W-:Y:S01]  /*66e0*/  UMOV UR8, UR15 ;  /* 0x0000000f00087c82 */ /* 0x001fe20008000000 */
[----:B------:R-:W-:-:S02]  /*66f0*/  UMOV UR11, UR19 ;  /* 0x00000013000b7c82 */ /* 0x000fc40008000000 */
[----:B------:R0:W-:Y:S02]  /*6700*/  UTMALDG.3D [UR8], [UR24], desc[UR6] ;  /* 0x00000608180075b4 */ /* 0x0001e40008011000 */
[----:B0-----:R-:W-:Y:S05]  /*6710*/  @P3 BRA `(.L_x_173) ;  /* 0xfffffffc00483947 */ /* 0x001fea000383ffff */
.L_x_169:
[----:B------:R-:W-:Y:S05]  /*6720*/  BSYNC B1 ;  /* 0x0000000000017941 */ /* 0x000fea0003800000 */
.L_x_168:
[----:B------:R-:W-:Y:S01]  /*6730*/  LOP3.LUT P3, RZ, R13, 0xff, RZ, 0xc0, !PT ;  /* 0x000000ff0dff7812 */ /* 0x000fe2000786c0ff */
[----:B------:R-:W-:Y:S01]  /*6740*/  IMAD.IADD R12, R3, 0x1, R12 ;  /* 0x00000001030c7824 */ /* 0x000fe200078e020c */
[----:B------:R-:W-:Y:S01]  /*6750*/  IADD3 R16, P4, R16, UR20, RZ ;  /* 0x0000001410107c10 */ /* 0x000fe2000ff9e0ff */
[----:B------:R-:W-:Y:S01]  /*6760*/  ULDC.64 UR4, c[0x0][0x650] ;  /* 0x0001940000047ab9 */ /* 0x000fe20000000a00 */
[----:B------:R-:W-:Y:S01]  /*6770*/  BSSY B1, `(.L_x_174) ;  /* 0x000006a000017945 */ /* 0x000fe20003800000 */
[----:B------:R-:W-:Y:S01]  /*6780*/  IMAD.MOV.U32 R9, RZ, RZ, -0x1 ;  /* 0xffffffffff097424 */ /* 0x000fe200078e00ff */
[----:B------:R-:W-:Y:S01]  /*6790*/  ISETP.GT.U32.AND P1, PT, R12, 0x5, PT ;  /* 0x000000050c00780c */ /* 0x000fe20003f24070 */
[----:B------:R-:W-:Y:S01]  /*67a0*/  IMAD.MOV.U32 R8, RZ, RZ, -0x1 ;  /* 0xffffffffff087424 */ /* 0x000fe200078e00ff */
[----:B------:R-:W-:Y:S02]  /*67b0*/  IADD3.X R17, R17, UR13, RZ, P4, !PT ;  /* 0x0000000d11117c10 */ /* 0x000fe4000a7fe4ff */
[----:B------:R-:W-:-:S02]  /*67c0*/  ISETP.LT.U32.AND P1, PT, R3, 0x6, P1 ;  /* 0x000000060300780c */ /* 0x000fc40000f21070 */
[----:B------:R-:W-:Y:S01]  /*67d0*/  PRMT R13, RZ, 0x7610, R13 ;  /* 0x00007610ff0d7816 */ /* 0x000fe2000000000d */
[----:B------:R-:W0:Y:S01]  /*67e0*/  @P3 S2R R5, SR_CgaCtaId ;  /* 0x0000000000053919 */ /* 0x000e220000008800 */
[----:B------:R-:W-:-:S04]  /*67f0*/  @P3 MOV R4, 0x400 ;  /* 0x0000040000043802 */ /* 0x000fc80000000f00 */
[----:B0-----:R-:W-:Y:S01]  /*6800*/  @P3 LEA R6, R5, R4, 0x18 ;  /* 0x0000000405063211 */ /* 0x001fe200078ec0ff */
[----:B------:R-:W-:-:S03]  /*6810*/  IMAD.WIDE.U32 R4, R12, -0x55555555, RZ ;  /* 0xaaaaaaab0c047825 */ /* 0x000fc600078e00ff */
[----:B------:R0:W-:Y:S01]  /*6820*/  @P3 SYNCS.ARRIVE.TRANS64.A1T0 RZ, [R6+URZ+0x78], RZ ;  /* 0x000078ff06ff39a7 */ /* 0x0001e2000810003f */
[----:B------:R-:W-:Y:S02]  /*6830*/  ISETP.GE.U32.AND P3, PT, R3, 0x6, PT ;  /* 0x000000060300780c */ /* 0x000fe40003f66070 */
[----:B------:R-:W-:Y:S02]  /*6840*/  SHF.R.U32.HI R7, RZ, 0x2, R5 ;  /* 0x00000002ff077819 */ /* 0x000fe40000011605 */
[----:B------:R-:W-:Y:S02]  /*6850*/  SEL R5, RZ, 0x1, !P1 ;  /* 0x00000001ff057807 */ /* 0x000fe40004800000 */
[----:B------:R-:W-:Y:S01]  /*6860*/  ISETP.GE.U32.AND P1, PT, R16, UR4, PT ;  /* 0x0000000410007c0c */ /* 0x000fe2000bf26070 */
[----:B------:R-:W-:Y:S01]  /*6870*/  IMAD R12, R7, -0x6, R12 ;  /* 0xfffffffa070c7824 */ /* 0x000fe200078e020c */
[----:B------:R-:W-:Y:S02]  /*6880*/  LOP3.LUT R0, R0, R5, RZ, 0x3c, !PT ;  /* 0x0000000500007212 */ /* 0x000fe400078e3cff */
[----:B------:R-:W-:-:S02]  /*6890*/  ISETP.GE.U32.AND.EX P1, PT, R17, UR5, PT, P1 ;  /* 0x0000000511007c0c */ /* 0x000fc4000bf26110 */
[----:B------:R-:W-:Y:S02]  /*68a0*/  PRMT R4, RZ, 0x7610, R4 ;  /* 0x00007610ff047816 */ /* 0x000fe40000000004 */
[----:B------:R-:W-:Y:S01]  /*68b0*/  @P3 LOP3.LUT R0, R0, 0x1, R7, 0x78, !PT ;  /* 0x0000000100003812 */ /* 0x000fe200078e7807 */
[----:B------:R-:W-:-:S08]  /*68c0*/  IMAD.MOV.U32 R7, RZ, RZ, -0x1 ;  /* 0xffffffffff077424 */ /* 0x000fd000078e00ff */
[----:B0-----:R-:W-:Y:S05]  /*68d0*/  @P1 BRA `(.L_x_175) ;  /* 0x00000004004c1947 */ /* 0x001fea0003800000 */
[----:B------:R-:W-:Y:S01]  /*68e0*/  ULDC.64 UR4, c[0x0][0x628] ;  /* 0x00018a0000047ab9 */ /* 0x000fe20000000a00 */
[----:B------:R-:W0:Y:S01]  /*68f0*/  S2R R15, SR_CTAID.X ;  /* 0x00000000000f7919 */ /* 0x000e220000002500 */
[----:B------:R-:W-:Y:S01]  /*6900*/  ISETP.NE.U32.AND P1, PT, RZ, UR4, PT ;  /* 0x00000004ff007c0c */ /* 0x000fe2000bf25070 */
[----:B------:R-:W-:Y:S01]  /*6910*/  ULDC UR7, c[0x0][0x630] ;  /* 0x00018c0000077ab9 */ /* 0x000fe20000000800 */
[----:B------:R-:W-:Y:S01]  /*6920*/  IMAD.MOV.U32 R4, RZ, RZ, R16 ;  /* 0x000000ffff047224 */ /* 0x000fe200078e0010 */
[----:B------:R-:W1:Y:S01]  /*6930*/  S2R R14, SR_CTAID.Y ;  /* 0x00000000000e7919 */ /* 0x000e620000002600 */
[----:B------:R-:W-:Y:S01]  /*6940*/  ISETP.NE.AND.EX P1, PT, RZ, UR5, PT, P1 ;  /* 0x00000005ff007c0c */ /* 0x000fe2000bf25310 */
[----:B------:R-:W-:-:S12]  /*6950*/  IMAD.MOV.U32 R5, RZ, RZ, R17 ;  /* 0x000000ffff057224 */ /* 0x000fd800078e0011 */
[----:B------:R-:W-:Y:S05]  /*6960*/  @!P1 BRA `(.L_x_176) ;  /* 0x0000000000289947 */ /* 0x000fea0003800000 */
[----:B------:R-:W-:Y:S02]  /*6970*/  ULDC UR6, c[0x0][0x634] ;  /* 0x00018d0000067ab9 */ /* 0x000fe40000000800 */
[----:B------:R-:W-:-:S05]  /*6980*/  IADD3 R9, P1, R16, UR6, RZ ;  /* 0x0000000610097c10 */ /* 0x000fca000ff3e0ff */
[----:B------:R-:W-:-:S04]  /*6990*/  IMAD.X R21, RZ, RZ, R17, P1 ;  /* 0x000000ffff157224 */ /* 0x000fc800008e0611 */
[----:B------:R-:W-:-:S04]  /*69a0*/  IMAD.WIDE.U32 R6, R21, UR4, RZ ;  /* 0x0000000415067c25 */ /* 0x000fc8000f8e00ff */
[----:B------:R-:W-:-:S04]  /*69b0*/  IMAD.WIDE.U32 R6, P1, R9, UR5, R6 ;  /* 0x0000000509067c25 */ /* 0x000fc8000f820006 */
[----:B------:R-:W-:-:S04]  /*69c0*/  IMAD.WIDE.U32 R8, R9, UR4, RZ ;  /* 0x0000000409087c25 */ /* 0x000fc8000f8e00ff */
[----:B------:R-:W-:Y:S01]  /*69d0*/  IMAD.X R5, RZ, RZ, RZ, P1 ;  /* 0x000000ffff057224 */ /* 0x000fe200008e06ff */
[----:B------:R-:W-:Y:S01]  /*69e0*/  IADD3 RZ, P1, R9, R6, RZ ;  /* 0x0000000609ff7210 */ /* 0x000fe20007f3e0ff */
[----:B------:R-:W-:-:S04]  /*69f0*/  IMAD.MOV.U32 R4, RZ, RZ, R7 ;  /* 0x000000ffff047224 */ /* 0x000fc800078e0007 */
[----:B------:R-:W-:-:S08]  /*6a00*/  IMAD.WIDE.U32.X R4, R21, UR5, R4, P1 ;  /* 0x0000000515047c25 */ /* 0x000fd000088e0404 */
.L_x_176:
[--C-:B------:R-:W-:Y:S01]  /*6a10*/  SHF.R.U64 R8, R4, UR7, R5.reuse ;  /* 0x0000000704087c19 */ /* 0x100fe20008001205 */
[----:B------:R-:W-:Y:S01]  /*6a20*/  ULDC.64 UR4, c[0x0][0x620] ;  /* 0x0001880000047ab9 */ /* 0x000fe20000000a00 */
[----:B------:R-:W-:Y:S01]  /*6a30*/  SHF.R.U32.HI R4, RZ, UR7, R5 ;  /* 0x00000007ff047c19 */ /* 0x000fe20008011605 */
[----:B------:R-:W2:Y:S01]  /*6a40*/  LDC R24, c[0x0][0x144] ;  /* 0x00005100ff187b82 */ /* 0x000ea20000000800 */
[----:B------:R-:W-:Y:S01]  /*6a50*/  IADD3 R7, P1, RZ, -R8, RZ ;  /* 0x80000008ff077210 */ /* 0x000fe20007f3e0ff */
[----:B------:R-:W-:Y:S01]  /*6a60*/  ULDC.64 UR8, c[0x0][0x640] ;  /* 0x0001900000087ab9 */ /* 0x000fe20000000a00 */
[----:B0-----:R-:W-:Y:S01]  /*6a70*/  I2FP.F32.U32 R9, R15 ;  /* 0x0000000f00097245 */ /* 0x001fe20000201000 */
[----:B------:R-:W-:Y:S02]  /*6a80*/  ULDC UR6, c[0x0][0x608] ;  /* 0x0001820000067ab9 */ /* 0x000fe40000000800 */
[----:B------:R-:W-:Y:S01]  /*6a90*/  IMAD.X R4, RZ, RZ, ~R4, P1 ;  /* 0x000000ffff047224 */ /* 0x000fe200008e0e04 */
[----:B------:R-:W-:Y:S01]  /*6aa0*/  ISETP.NE.U32.AND P1, PT, RZ, UR8, PT ;  /* 0x00000008ff007c0c */ /* 0x000fe2000bf25070 */
[----:B------:R-:W0:Y:S02]  /*6ab0*/  LDC R21, c[0x0][0x148] ;  /* 0x00005200ff157b82 */ /* 0x000e240000000800 */
[----:B------:R-:W-:Y:S01]  /*6ac0*/  IMAD R6, R4, UR4, RZ ;  /* 0x0000000404067c24 */ /* 0x000fe2000f8e02ff */
[----:B------:R-:W-:Y:S01]  /*6ad0*/  ISETP.NE.AND.EX P1, PT, RZ, UR9, PT, P1 ;  /* 0x00000009ff007c0c */ /* 0x000fe2000bf25310 */
[----:B------:R-:W-:Y:S01]  /*6ae0*/  IMAD.WIDE.U32 R4, R7, UR4, R16 ;  /* 0x0000000407047c25 */ /* 0x000fe2000f8e0010 */
[----:B------:R-:W-:-:S03]  /*6af0*/  ULDC UR4, c[0x0][0x150] ;  /* 0x0000540000047ab9 */ /* 0x000fc60000000800 */
[----:B------:R-:W-:Y:S02]  /*6b00*/  IMAD R7, R7, UR5, R6 ;  /* 0x0000000507077c24 */ /* 0x000fe4000f8e0206 */
[----:B------:R-:W-:Y:S01]  /*6b10*/  FMUL R6, R9, UR4 ;  /* 0x0000000409067c20 */ /* 0x000fe20008400000 */
[----:B------:R-:W-:Y:S01]  /*6b20*/  ULDC UR4, c[0x0][0x618] ;  /* 0x0001860000047ab9 */ /* 0x000fe20000000800 */
[----:B------:R-:W-:Y:S01]  /*6b30*/  ULDC UR5, c[0x0][0x154] ;  /* 0x0000550000057ab9 */ /* 0x000fe20000000800 */
[----:B------:R-:W-:-:S03]  /*6b40*/  IMAD.IADD R5, R5, 0x1, R7 ;  /* 0x0000000105057824 */ /* 0x000fc600078e0207 */
[----:B------:R-:W3:Y:S02]  /*6b50*/  F2I.U32.TRUNC.NTZ R6, R6 ;  /* 0x0000000600067305 */ /* 0x000ee4000020f000 */
[----:B------:R-:W-:Y:S02]  /*6b60*/  SHF.R.U64 R9, R4, UR4, R5 ;  /* 0x0000000404097c19 */ /* 0x000fe40008001205 */
[----:B-1----:R-:W-:-:S05]  /*6b70*/  I2FP.F32.U32 R4, R14 ;  /* 0x0000000e00047245 */ /* 0x002fca0000201000 */
[----:B------:R-:W-:Y:S01]  /*6b80*/  FMUL R22, R4, UR5 ;  /* 0x0000000504167c20 */ /* 0x000fe20008400000 */
[----:B------:R-:W-:Y:S01]  /*6b90*/  SHF.R.U32.HI R4, RZ, UR4, R5 ;  /* 0x00000004ff047c19 */ /* 0x000fe20008011605 */
[----:B------:R-:W-:-:S03]  /*6ba0*/  ULDC UR4, c[0x0][0x658] ;  /* 0x0001960000047ab9 */ /* 0x000fc60000000800 */
[--C-:B------:R-:W-:Y:S01]  /*6bb0*/  SHF.R.U64 R20, R9, UR6, R4.reuse ;  /* 0x0000000609147c19 */ /* 0x100fe20008001204 */
[----:B------:R-:W1:Y:S01]  /*6bc0*/  F2I.U32.TRUNC.NTZ R22, R22 ;  /* 0x0000001600167305 */ /* 0x000e62000020f000 */
[----:B------:R-:W-:Y:S01]  /*6bd0*/  SHF.R.U32.HI R5, RZ, UR6, R4 ;  /* 0x00000006ff057c19 */ /* 0x000fe20008011604 */
[----:B---3--:R-:W-:-:S03]  /*6be0*/  IMAD.MOV R6, RZ, RZ, -R6 ;  /* 0x000000ffff067224 */ /* 0x008fc600078e0a06 */
[----:B------:R-:W-:Y:S01]  /*6bf0*/  SHF.R.U64 R18, R20, UR4, R5 ;  /* 0x0000000414127c19 */ /* 0x000fe20008001205 */
[----:B--2---:R-:W-:Y:S01]  /*6c00*/  IMAD R15, R24, R6, R15 ;  /* 0x00000006180f7224 */ /* 0x004fe200078e020f */
[----:B------:R-:W-:-:S03]  /*6c10*/  SHF.R.U32.HI R23, RZ, UR4, R5 ;  /* 0x00000004ff177c19 */ /* 0x000fc60008011605 */
[----:B------:R-:W-:Y:S02]  /*6c20*/  IMAD.MOV.U32 R4, RZ, RZ, R18 ;  /* 0x000000ffff047224 */ /* 0x000fe400078e0012 */
[----:B------:R-:W-:Y:S01]  /*6c30*/  IMAD.MOV.U32 R5, RZ, RZ, R23 ;  /* 0x000000ffff057224 */ /* 0x000fe200078e0017 */
[----:B-1----:R-:W-:Y:S06]  /*6c40*/  @!P1 BRA `(.L_x_177) ;  /* 0x0000000000289947 */ /* 0x002fec0003800000 */
[----:B------:R-:W-:Y:S02]  /*6c50*/  ULDC UR4, c[0x0][0x64c] ;  /* 0x0001930000047ab9 */ /* 0x000fe40000000800 */
[----:B------:R-:W-:-:S05]  /*6c60*/  IADD3 R5, P1, R18, UR4, RZ ;  /* 0x0000000412057c10 */ /* 0x000fca000ff3e0ff */
[----:B------:R-:W-:-:S04]  /*6c70*/  IMAD.X R23, RZ, RZ, R23, P1 ;  /* 0x000000ffff177224 */ /* 0x000fc800008e0617 */
[----:B------:R-:W-:-:S04]  /*6c80*/  IMAD.WIDE.U32 R6, R23, UR8, RZ ;  /* 0x0000000817067c25 */ /* 0x000fc8000f8e00ff */
[----:B------:R-:W-:-:S04]  /*6c90*/  IMAD.WIDE.U32 R6, P1, R5, UR9, R6 ;  /* 0x0000000905067c25 */ /* 0x000fc8000f820006 */
[----:B------:R-:W-:-:S04]  /*6ca0*/  IMAD.WIDE.U32 R4, R5, UR8, RZ ;  /* 0x0000000805047c25 */ /* 0x000fc8000f8e00ff */
[----:B------:R-:W-:Y:S01]  /*6cb0*/  IMAD.MOV.U32 R4, RZ, RZ, R7 ;  /* 0x000000ffff047224 */ /* 0x000fe200078e0007 */
[----:B------:R-:W-:Y:S01]  /*6cc0*/  IADD3 RZ, P3, R5, R6, RZ ;  /* 0x0000000605ff7210 */ /* 0x000fe20007f7e0ff */
[----:B------:R-:W-:-:S04]  /*6cd0*/  IMAD.X R5, RZ, RZ, RZ, P1 ;  /* 0x000000ffff057224 */ /* 0x000fc800008e06ff */
[----:B------:R-:W-:-:S08]  /*6ce0*/  IMAD.WIDE.U32.X R4, R23, UR9, R4, P3 ;  /* 0x0000000917047c25 */ /* 0x000fd000098e0404 */
.L_x_177:
[----:B------:R-:W-:Y:S01]  /*6cf0*/  ISETP.NE.AND P1, PT, R2, 0x1, PT ;  /* 0x000000010200780c */ /* 0x000fe20003f25270 */
[----:B------:R-:W-:Y:S01]  /*6d00*/  ULDC UR4, c[0x0][0x648] ;  /* 0x0001920000047ab9 */ /* 0x000fe20000000800 */
[----:B------:R-:W-:Y:S01]  /*6d10*/  LOP3.LUT R20, R20, UR17, RZ, 0xc0, !PT ;  /* 0x0000001114147c12 */ /* 0x000fe2000f8ec0ff */
[----:B------:R-:W-:Y:S01]  /*6d20*/  IMAD.MOV R22, RZ, RZ, -R22 ;  /* 0x000000ffff167224 */ /* 0x000fe200078e0a16 */
[----:B------:R-:W-:Y:S01]  /*6d30*/  SHF.R.U64 R5, R4, UR4, R5 ;  /* 0x0000000404057c19 */ /* 0x000fe20008001205 */
[----:B------:R-:W-:Y:S01]  /*6d40*/  ULDC UR4, c[0x0][0x638] ;  /* 0x00018e0000047ab9 */ /* 0x000fe20000000800 */
[----:B------:R-:W-:Y:S01]  /*6d50*/  LOP3.LUT R9, R9, UR16, RZ, 0xc0, !PT ;  /* 0x0000001009097c12 */ /* 0x000fe2000f8ec0ff */
[----:B------:R-:W-:Y:S01]  /*6d60*/  ULDC UR5, c[0x0][0x610] ;  /* 0x0001840000057ab9 */ /* 0x000fe20000000800 */
[----:B------:R-:W-:Y:S02]  /*6d70*/  IMAD.MOV.U32 R4, RZ, RZ, 0x1 ;  /* 0x00000001ff047424 */ /* 0x000fe400078e00ff */
[----:B------:R-:W-:-:S02]  /*6d80*/  IMAD.MOV R7, RZ, RZ, -R5 ;  /* 0x000000ffff077224 */ /* 0x000fc400078e0a05 */
[----:B------:R-:W-:Y:S02]  /*6d90*/  IMAD R20, R5, UR18, R20 ;  /* 0x0000001205147c24 */ /* 0x000fe4000f8e0214 */
[----:B0-----:R-:W-:Y:S02]  /*6da0*/  @P1 IMAD R15, R21, R22, R14 ;  /* 0x00000016150f1224 */ /* 0x001fe400078e020e */
[----:B------:R-:W-:Y:S01]  /*6db0*/  IMAD R18, R7, UR4, R18 ;  /* 0x0000000407127c24 */ /* 0x000fe2000f8e0212 */
[----:B------:R-:W-:Y:S01]  /*6dc0*/  ULDC UR4, c[0x0][0x600] ;  /* 0x0001800000047ab9 */ /* 0x000fe20000000800 */
[----:B------:R-:W-:Y:S02]  /*6dd0*/  IMAD R15, R20, UR5, R15 ;  /* 0x00000005140f7c24 */ /* 0x000fe4000f8e020f */
[----:B------:R-:W-:-:S05]  /*6de0*/  IMAD R18, R18, UR4, R9 ;  /* 0x0000000412127c24 */ /* 0x000fca000f8e0209 */
[----:B------:R-:W-:Y:S02]  /*6df0*/  SEL R9, R18, R15, !P1 ;  /* 0x0000000f12097207 */ /* 0x000fe40004800000 */
[----:B------:R-:W-:-:S07]  /*6e00*/  SEL R7, R15, R18, !P1 ;  /* 0x000000120f077207 */ /* 0x000fce0004800000 */
.L_x_175:
[----:B------:R-:W-:Y:S05]  /*6e10*/  BSYNC B1 ;  /* 0x0000000000017941 */ /* 0x000fea0003800000 */
.L_x_174:
[----:B------:R-:W-:-:S13]  /*6e20*/  LOP3.LUT P1, RZ, R4, 0xff, RZ, 0xc0, !PT ;  /* 0x000000ff04ff7812 */ /* 0x000fda000782c0ff */
[----:B------:R-:W-:Y:S05]  /*6e30*/  @P1 BRA `(.L_x_178) ;  /* 0xfffffff4004c1947 */ /* 0x000fea000383ffff */
[----:B------:R-:W-:Y:S05]  /*6e40*/  BSYNC B0 ;  /* 0x0000000000007941 */ /* 0x000fea0003800000 */
.L_x_166:
[----:B------:R-:W-:-:S03]  /*6e50*/  UMOV UR4, 0xffffffff ;  /* 0xffffffff00047882 */ /* 0x000fc60000000000 */
[----:B------:R-:W-:Y:S05]  /*6e60*/  BRA.DIV UR4, `(.L_x_179) ;  /* 0x00000006045c7947 */ /* 0x000fea000b800000 */
[----:B------:R-:W-:-:S13]  /*6e70*/  ELECT P6, URZ, PT ;  /* 0x00000000003f782f */ /* 0x000fda00038c0000 */
.L_x_195:
[----:B------:R-:W-:Y:S04]  /*6e80*/  BSSY B0, `(.L_x_180) ;  /* 0x000003d000007945 */ /* 0x000fe80003800000 */
[----:B------:R-:W-:Y:S05]  /*6e90*/  @!P6 BRA `(.L_x_181) ;  /* 0x0000000000ece947 */ /* 0x000fea0003800000 */
[----:B------:R-:W-:-:S04]  /*6ea0*/  LOP3.LUT R19, R19, 0x2, RZ, 0xfc, !PT ;  /* 0x0000000213137812 */ /* 0x000fc800078efcff */
[----:B------:R-:W-:-:S13]  /*6eb0*/  ISETP.NE.AND P0, PT, R19, 0x3, PT ;  /* 0x000000031300780c */ /* 0x000fda0003f05270 */
[----:B------:R-:W-:Y:S05]  /*6ec0*/  @!P0 BRA `(.L_x_182) ;  /* 0x0000000000048947 */ /* 0x000fea0003800000 */
[----:B------:R-:W-:Y:S01]  /*6ed0*/  BPT.TRAP 0x1 ;  /* 0x000000040000795c */ /* 0x000fe20000300000 */
.L_x_182:
[----:B------:R-:W0:Y:S01]  /*6ee0*/  S2R R3, SR_CgaCtaId ;  /* 0x0000000000037919 */ /* 0x000e220000008800 */
[----:B------:R-:W-:-:S04]  /*6ef0*/  MOV R2, 0x400 ;  /* 0x0000040000027802 */ /* 0x000fc80000000f00 */
[----:B0-----:R-:W-:Y:S02]  /*6f00*/  LEA R3, R3, R2, 0x18 ;  /* 0x0000000203037211 */ /* 0x001fe400078ec0ff */
[----:B------:R-:W-:-:S03]  /*6f10*/  SHF.L.U32 R2, R0, 0x1f, RZ ;  /* 0x0000001f00027819 */ /* 0x000fc600000006ff */
[----:B------:R-:W-:-:S04]  /*6f20*/  VIADD R3, R3, 0x30 ;  /* 0x0000003003037836 */ /* 0x000fc80000000000 */
[C---:B------:R-:W-:Y:S02]  /*6f30*/  IMAD R7, R12.reuse, 0x8, R3 ;  /* 0x000000080c077824 */ /* 0x040fe400078e0203 */
[----:B------:R-:W-:Y:S02]  /*6f40*/  VIADD R12, R12, 0x1 ;  /* 0x000000010c0c7836 */ /* 0x000fe40000000000 */
[----:B------:R-:W0:Y:S03]  /*6f50*/  SYNCS.PHASECHK.TRANS64.TRYWAIT P0, [R7+URZ], R2 ;  /* 0x00000002070075a7 */ /* 0x000e26000800017f */
[----:B------:R-:W-:-:S04]  /*6f60*/  ISETP.NE.AND P1, PT, R12, 0x6, PT ;  /* 0x000000060c00780c */ /* 0x000fc80003f25270 */
[----:B------:R-:W-:Y:S02]  /*6f70*/  SEL R5, RZ, 0x1, P1 ;  /* 0x00000001ff057807 */ /* 0x000fe40000800000 */
[----:B------:R-:W-:Y:S02]  /*6f80*/  SEL R12, R12, RZ, P1 ;  /* 0x000000ff0c0c7207 */ /* 0x000fe40000800000 */
[----:B------:R-:W-:-:S03]  /*6f90*/  LOP3.LUT R5, R0, R5, RZ, 0x3c, !PT ;  /* 0x0000000500057212 */ /* 0x000fc600078e3cff */
[----:B------:R-:W-:Y:S01]  /*6fa0*/  IMAD R9, R12, 0x8, R3 ;  /* 0x000000080c097824 */ /* 0x000fe200078e0203 */
[----:B------:R-:W-:Y:S01]  /*6fb0*/  SHF.L.U32 R4, R5, 0x1f, RZ ;  /* 0x0000001f05047819 */ /* 0x000fe200000006ff */
[----:B0-----:R-:W-:Y:S06]  /*6fc0*/  @!P0 BRA `(.L_x_183) ;  /* 0x0000000400248947 */ /* 0x001fec0003800000 */
.L_x_196:
[----:B------:R-:W1:Y:S01]  /*6fd0*/  SYNCS.PHASECHK.TRANS64.TRYWAIT P0, [R9+URZ], R4 ;  /* 0x00000004090075a7 */ /* 0x000e62000800017f */
[----:B------:R-:W-:-:S05]  /*6fe0*/  VIADD R0, R12, 0x1 ;  /* 0x000000010c007836 */ /* 0x000fca0000000000 */
[----:B------:R-:W-:-:S04]  /*6ff0*/  ISETP.NE.AND P1, PT, R0, 0x6, PT ;  /* 0x000000060000780c */ /* 0x000fc80003f25270 */
[----:B0-----:R-:W-:Y:S02]  /*7000*/  SEL R2, RZ, 0x1, P1 ;  /* 0x00000001ff027807 */ /* 0x001fe40000800000 */
[----:B------:R-:W-:Y:S02]  /*7010*/  SEL R0, R0, RZ, P1 ;  /* 0x000000ff00007207 */ /* 0x000fe40000800000 */
[----:B------:R-:W-:-:S03]  /*7020*/  LOP3.LUT R7, R5, R2, RZ, 0x3c, !PT ;  /* 0x0000000205077212 */ /* 0x000fc600078e3cff */
[----:B------:R-:W-:Y:S01]  /*7030*/  IMAD R6, R0, 0x8, R3 ;  /* 0x0000000800067824 */ /* 0x000fe200078e0203 */
[----:B------:R-:W-:Y:S01]  /*7040*/  SHF.L.U32 R5, R7, 0x1f, RZ ;  /* 0x0000001f07057819 */ /* 0x000fe200000006ff */
[----:B-1----:R-:W-:Y:S06]  /*7050*/  @!P0 BRA `(.L_x_184) ;  /* 0x0000000400148947 */ /* 0x002fec0003800000 */
.L_x_197:
[----:B------:R-:W1:Y:S01]  /*7060*/  SYNCS.PHASECHK.TRANS64.TRYWAIT P0, [R6+URZ], R5 ;  /* 0x00000005060075a7 */ /* 0x000e62000800017f */
[----:B------:R-:W-:-:S05]  /*7070*/  VIADD R0, R0, 0x1 ;  /* 0x0000000100007836 */ /* 0x000fca0000000000 */
[----:B------:R-:W-:-:S04]  /*7080*/  ISETP.NE.AND P1, PT, R0, 0x6, PT ;  /* 0x000000060000780c */ /* 0x000fc80003f25270 */
[----:B------:R-:W-:Y:S02]  /*7090*/  SEL R2, RZ, 0x1, P1 ;  /* 0x00000001ff027807 */ /* 0x000fe40000800000 */
[----:B------:R-:W-:Y:S02]  /*70a0*/  SEL R0, R0, RZ, P1 ;  /* 0x000000ff00007207 */ /* 0x000fe40000800000 */
[----:B------:R-:W-:-:S03]  /*70b0*/  LOP3.LUT R7, R7, R2, RZ, 0x3c, !PT ;  /* 0x0000000207077212 */ /* 0x000fc600078e3cff */
[----:B0-----:R-:W-:Y:S01]  /*70c0*/  IMAD R9, R0, 0x8, R3 ;  /* 0x0000000800097824 */ /* 0x001fe200078e0203 */
[----:B------:R-:W-:Y:S01]  /*70d0*/  SHF.L.U32 R4, R7, 0x1f, RZ ;  /* 0x0000001f07047819 */ /* 0x000fe200000006ff */
[----:B-1----:R-:W-:Y:S06]  /*70e0*/  @!P0 BRA `(.L_x_185) ;  /* 0x0000000400048947 */ /* 0x002fec0003800000 */
.L_x_198:
        /* <DEDUP_REMOVED lines=9> */
.L_x_199:
[----:B------:R-:W1:Y:S01]  /*7180*/  SYNCS.PHASECHK.TRANS64.TRYWAIT P0, [R6+URZ], R5 ;  /* 0x00000005060075a7 */ /* 0x000e62000800017f */
[----:B------:R-:W-:-:S05]  /*7190*/  VIADD R0, R0, 0x1 ;  /* 0x0000000100007836 */ /* 0x000fca0000000000 */
[----:B------:R-:W-:-:S04]  /*71a0*/  ISETP.NE.AND P1, PT, R0, 0x6, PT ;  /* 0x000000060000780c */ /* 0x000fc80003f25270 */
[----:B------:R-:W-:Y:S02]  /*71b0*/  SEL R2, RZ, 0x1, P1 ;  /* 0x00000001ff027807 */ /* 0x000fe40000800000 */
[----:B------:R-:W-:Y:S02]  /*71c0*/  SEL R0, R0, RZ, P1 ;  /* 0x000000ff00007207 */ /* 0x000fe40000800000 */
[----:B------:R-:W-:Y:S01]  /*71d0*/  LOP3.LUT R2, R7, R2, RZ, 0x3c, !PT ;  /* 0x0000000207027212 */ /* 0x000fe200078e3cff */
[----:B-1----:R-:W-:Y:S06]  /*71e0*/  @!P0 BRA `(.L_x_187) ;  /* 0x0000000000ec8947 */ /* 0x002fec0003800000 */
.L_x_200:
[----:B------:R-:W-:Y:S01]  /*71f0*/  IMAD R3, R0, 0x8, R3 ;  /* 0x0000000800037824 */ /* 0x000fe200078e0203 */
[----:B------:R-:W-:-:S07]  /*7200*/  SHF.L.U32 R0, R2, 0x1f, RZ ;  /* 0x0000001f02007819 */ /* 0x000fce00000006ff */
.L_x_188:
[----:B--2---:R2:W3:Y:S02]  /*7210*/  SYNCS.PHASECHK.TRANS64.TRYWAIT P0, [R3+URZ], R0 ;  /* 0x00000000030075a7 */ /* 0x0044e4000800017f */
[----:B---3--:R-:W-:Y:S05]  /*7220*/  @!P0 NANOSLEEP.SYNCS 0x989680 ;  /* 0x009896800000895d */ /* 0x008fea0003900000 */
[----:B------:R-:W3:Y:S02]  /*7230*/  @!P0 SYNCS.PHASECHK.TRANS64 P0, [R3+URZ], R0 ;  /* 0x00000000030085a7 */ /* 0x000ee4000800007f */
[----:B---3--:R-:W-:Y:S05]  /*7240*/  @!P0 BRA `(.L_x_188) ;  /* 0xfffffffc00f08947 */ /* 0x008fea000383ffff */
.L_x_181:
[----:B------:R-:W-:Y:S05]  /*7250*/  BSYNC B0 ;  /* 0x0000000000007941 */ /* 0x000fea0003800000 */
.L_x_180:
[----:B------:R-:W-:Y:S05]  /*7260*/  EXIT ;  /* 0x000000000000794d */ /* 0x000fea0003800000 */
.L_x_17:
[----:B---3--:R3:W4:Y:S02]  /*7270*/  SYNCS.PHASECHK.TRANS64.TRYWAIT P1, [R3+URZ], R0 ;  /* 0x00000000030075a7 */ /* 0x008724000802017f */
[----:B----4-:R-:W-:Y:S05]  /*7280*/  @!P1 NANOSLEEP.SYNCS 0x989680 ;  /* 0x009896800000995d */ /* 0x010fea0003900000 */
[----:B------:R-:W4:Y:S02]  /*7290*/  @!P1 SYNCS.PHASECHK.TRANS64 P1, [R3+URZ], R0 ;  /* 0x00000000030095a7 */ /* 0x000f24000802007f */
[----:B----4-:R-:W-:Y:S05]  /*72a0*/  @!P1 BRA `(.L_x_17) ;  /* 0xfffffffc00f09947 */ /* 0x010fea000383ffff */
[----:B------:R-:W-:Y:S05]  /*72b0*/  BRA `(.L_x_16) ;  /* 0xffffff9c00f87947 */ /* 0x000fea000383ffff */
.L_x_22:
[----:B-1----:R1:W2:Y:S02]  /*72c0*/  SYNCS.PHASECHK.TRANS64.TRYWAIT P1, [R5+URZ], R4 ;  /* 0x00000004050075a7 */ /* 0x0022a4000802017f */
[----:B--2---:R-:W-:Y:S05]  /*72d0*/  @!P1 NANOSLEEP.SYNCS 0x989680 ;  /* 0x009896800000995d */ /* 0x004fea0003900000 */
[----:B------:R-:W2:Y:S02]  /*72e0*/  @!P1 SYNCS.PHASECHK.TRANS64 P1, [R5+URZ], R4 ;  /* 0x00000004050095a7 */ /* 0x000ea4000802007f */
[----:B--2---:R-:W-:Y:S05]  /*72f0*/  @!P1 BRA `(.L_x_22) ;  /* 0xfffffffc00f09947 */ /* 0x004fea000383ffff */
[----:B------:R-:W-:Y:S05]  /*7300*/  BRA `(.L_x_21) ;  /* 0xffffffa400447947 */ /* 0x000fea000383ffff */
.L_x_167:
[----:B------:R-:W-:Y:S01]  /*7310*/  BSSY B1, `(.L_x_189) ;  /* 0x0000006000017945 */ /* 0x000fe20003800000 */
[----:B------:R-:W-:-:S07]  /*7320*/  IMAD.MOV.U32 R15, RZ, RZ, -0x1 ;  /* 0xffffffffff0f7424 */ /* 0x000fce00078e00ff */
[----:B------:R-:W-:Y:S05]  /*7330*/  WARPSYNC.COLLECTIVE R15, `(.L_x_190) ;  /* 0x000000000f0c7348 */ /* 0x000fea0003c00000 */
[----:B------:R-:W-:Y:S02]  /*7340*/  ELECT P6, UR62, PT ;  /* 0x00000000003e782f */ /* 0x000fe400038c0000 */
[----:B------:R-:W-:Y:S01]  /*7350*/  MOV R14, UR62 ;  /* 0x0000003e000e7c02 */ /* 0x000fe20008000f00 */
[----:B------:R-:W-:Y:S10]  /*7360*/  ENDCOLLECTIVE ;  /* 0x000000000000791b */ /* 0x000ff40003800000 */
.L_x_190:
[----:B------:R-:W-:Y:S05]  /*7370*/  BSYNC B1 ;  /* 0x0000000000017941 */ /* 0x000fea0003800000 */
.L_x_189:
[----:B------:R-:W-:Y:S05]  /*7380*/  BRA `(.L_x_191) ;  /* 0xfffffff000047947 */ /* 0x000fea000383ffff */
.L_x_170:
[----:B0-----:R0:W1:Y:S02]  /*7390*/  SYNCS.PHASECHK.TRANS64.TRYWAIT P1, [R14+URZ+0x30], R7 ;  /* 0x000030070e0075a7 */ /* 0x001064000802017f */
[----:B-1----:R-:W-:Y:S05]  /*73a0*/  @!P1 NANOSLEEP.SYNCS 0x989680 ;  /* 0x009896800000995d */ /* 0x002fea0003900000 */
[----:B------:R-:W1:Y:S02]  /*73b0*/  @!P1 SYNCS.PHASECHK.TRANS64 P1, [R14+URZ+0x30], R7 ;  /* 0x000030070e0095a7 */ /* 0x000e64000802007f */
[----:B-1----:R-:W-:Y:S05]  /*73c0*/  @!P1 BRA `(.L_x_170) ;  /* 0xfffffffc00f09947 */ /* 0x002fea000383ffff */
[----:B------:R-:W-:Y:S05]  /*73d0*/  BRA `(.L_x_192) ;  /* 0xfffffff000387947 */ /* 0x000fea000383ffff */
.L_x_179:
[----:B------:R-:W-:Y:S01]  /*73e0*/  BSSY B0, `(.L_x_193) ;  /* 0x0000006000007945 */ /* 0x000fe20003800000 */
[----:B------:R-:W-:-:S07]  /*73f0*/  IMAD.MOV.U32 R15, RZ, RZ, -0x1 ;  /* 0xffffffffff0f7424 */ /* 0x000fce00078e00ff */
[----:B------:R-:W-:Y:S05]  /*7400*/  WARPSYNC.COLLECTIVE R15, `(.L_x_194) ;  /* 0x000000000f0c7348 */ /* 0x000fea0003c00000 */
[----:B------:R-:W-:Y:S02]  /*7410*/  ELECT P6, UR62, PT ;  /* 0x00000000003e782f */ /* 0x000fe400038c0000 */
[----:B------:R-:W-:Y:S01]  /*7420*/  MOV R14, UR62 ;  /* 0x0000003e000e7c02 */ /* 0x000fe20008000f00 */
[----:B------:R-:W-:Y:S10]  /*7430*/  ENDCOLLECTIVE ;  /* 0x000000000000791b */ /* 0x000ff40003800000 */
.L_x_194:
[----:B------:R-:W-:Y:S05]  /*7440*/  BSYNC B0 ;  /* 0x0000000000007941 */ /* 0x000fea0003800000 */
.L_x_193:
[----:B------:R-:W-:Y:S05]  /*7450*/  BRA `(.L_x_195) ;  /* 0xfffffff800887947 */ /* 0x000fea000383ffff */
.L_x_183:
[----:B0-----:R0:W1:Y:S02]  /*7460*/  SYNCS.PHASECHK.TRANS64.TRYWAIT P0, [R7+URZ], R2 ;  /* 0x00000002070075a7 */ /* 0x001064000800017f */
[----:B-1----:R-:W-:Y:S05]  /*7470*/  @!P0 NANOSLEEP.SYNCS 0x989680 ;  /* 0x009896800000895d */ /* 0x002fea0003900000 */
[----:B------:R-:W1:Y:S02]  /*7480*/  @!P0 SYNCS.PHASECHK.TRANS64 P0, [R7+URZ], R2 ;  /* 0x00000002070085a7 */ /* 0x000e64000800007f */
[----:B-1----:R-:W-:Y:S05]  /*7490*/  @!P0 BRA `(.L_x_183) ;  /* 0xfffffffc00f08947 */ /* 0x002fea000383ffff */
[----:B------:R-:W-:Y:S05]  /*74a0*/  BRA `(.L_x_196) ;  /* 0xfffffff800c87947 */ /* 0x000fea000383ffff */
.L_x_184:
[----:B0-----:R0:W1:Y:S02]  /*74b0*/  SYNCS.PHASECHK.TRANS64.TRYWAIT P0, [R9+URZ], R4 ;  /* 0x00000004090075a7 */ /* 0x001064000800017f */
[----:B-1----:R-:W-:Y:S05]  /*74c0*/  @!P0 NANOSLEEP.SYNCS 0x989680 ;  /* 0x009896800000895d */ /* 0x002fea0003900000 */
[----:B------:R-:W1:Y:S02]  /*74d0*/  @!P0 SYNCS.PHASECHK.TRANS64 P0, [R9+URZ], R4 ;  /* 0x00000004090085a7 */ /* 0x000e64000800007f */
[----:B-1----:R-:W-:Y:S05]  /*74e0*/  @!P0 BRA `(.L_x_184) ;  /* 0xfffffffc00f08947 */ /* 0x002fea000383ffff */
[----:B------:R-:W-:Y:S05]  /*74f0*/  BRA `(.L_x_197) ;  /* 0xfffffff800d87947 */ /* 0x000fea000383ffff */
.L_x_185:
[----:B0-----:R0:W1:Y:S02]  /*7500*/  SYNCS.PHASECHK.TRANS64.TRYWAIT P0, [R6+URZ], R5 ;  /* 0x00000005060075a7 */ /* 0x001064000800017f */
[----:B-1----:R-:W-:Y:S05]  /*7510*/  @!P0 NANOSLEEP.SYNCS 0x989680 ;  /* 0x009896800000895d */ /* 0x002fea0003900000 */
[----:B------:R-:W1:Y:S02]  /*7520*/  @!P0 SYNCS.PHASECHK.TRANS64 P0, [R6+URZ], R5 ;  /* 0x00000005060085a7 */ /* 0x000e64000800007f */
[----:B-1----:R-:W-:Y:S05]  /*7530*/  @!P0 BRA `(.L_x_185) ;  /* 0xfffffffc00f08947 */ /* 0x002fea000383ffff */
[----:B------:R-:W-:Y:S05]  /*7540*/  BRA `(.L_x_198) ;  /* 0xfffffff800e87947 */ /* 0x000fea000383ffff */
.L_x_186:
[----:B0-----:R0:W1:Y:S02]  /*7550*/  SYNCS.PHASECHK.TRANS64.TRYWAIT P0, [R9+URZ], R4 ;  /* 0x00000004090075a7 */ /* 0x001064000800017f */
[----:B-1----:R-:W-:Y:S05]  /*7560*/  @!P0 NANOSLEEP.SYNCS 0x989680 ;  /* 0x009896800000895d */ /* 0x002fea0003900000 */
[----:B------:R-:W1:Y:S02]  /*7570*/  @!P0 SYNCS.PHASECHK.TRANS64 P0, [R9+URZ], R4 ;  /* 0x00000004090085a7 */ /* 0x000e64000800007f */
[----:B-1----:R-:W-:Y:S05]  /*7580*/  @!P0 BRA `(.L_x_186) ;  /* 0xfffffffc00f08947 */ /* 0x002fea000383ffff */
[----:B------:R-:W-:Y:S05]  /*7590*/  BRA `(.L_x_199) ;  /* 0xfffffff800f87947 */ /* 0x000fea000383ffff */
.L_x_187:
[----:B-1----:R1:W2:Y:S02]  /*75a0*/  SYNCS.PHASECHK.TRANS64.TRYWAIT P0, [R6+URZ], R5 ;  /* 0x00000005060075a7 */ /* 0x0022a4000800017f */
[----:B--2---:R-:W-:Y:S05]  /*75b0*/  @!P0 NANOSLEEP.SYNCS 0x989680 ;  /* 0x009896800000895d */ /* 0x004fea0003900000 */
[----:B------:R-:W2:Y:S02]  /*75c0*/  @!P0 SYNCS.PHASECHK.TRANS64 P0, [R6+URZ], R5 ;  /* 0x00000005060085a7 */ /* 0x000ea4000800007f */
[----:B--2---:R-:W-:Y:S05]  /*75d0*/  @!P0 BRA `(.L_x_187) ;  /* 0xfffffffc00f08947 */ /* 0x004fea000383ffff */
[----:B------:R-:W-:Y:S05]  /*75e0*/  BRA `(.L_x_200) ;  /* 0xfffffffc00007947 */ /* 0x000fea000383ffff */
.L_x_201:
[----:B------:R-:W-:-:S00]  /*75f0*/  BRA `(.L_x_201) ;  /* 0xfffffffc00fc7947 */ /* 0x000fc0000383ffff */
[----:B------:R-:W-:-:S00]  /*7600*/  NOP ;  /* 0x0000000000007918 */ /* 0x000fc00000000000 */
[----:B------:R-:W-:-:S00]  /*7610*/  NOP ;  /* 0x0000000000007918 */ /* 0x000fc00000000000 */
[----:B------:R-:W-:-:S00]  /*7620*/  NOP ;  /* 0x0000000000007918 */ /* 0x000fc00000000000 */
[----:B------:R-:W-:-:S00]  /*7630*/  NOP ;  /* 0x0000000000007918 */ /* 0x000fc00000000000 */
[----:B------:R-:W-:-:S00]  /*7640*/  NOP ;  /* 0x0000000000007918 */ /* 0x000fc00000000000 */
[----:B------:R-:W-:-:S00]  /*7650*/  NOP ;  /* 0x0000000000007918 */ /* 0x000fc00000000000 */
[----:B------:R-:W-:-:S00]  /*7660*/  NOP ;  /* 0x0000000000007918 */ /* 0x000fc00000000000 */
[----:B------:R-:W-:-:S00]  /*7670*/  NOP ;  /* 0x0000000000007918 */ /* 0x000fc00000000000 */
.L_x_202:


//--------------------- .nv.global.init           --------------------------
	.section	.nv.global.init,"aw",@progbits
.nv.global.init:
	.type		$str$22,@object
	.size		$str$22,($str$23 - $str$22)
$str$22:
        /*0000*/ 	.byte	0x6b, 0x5f, 0x74, 0x69, 0x6c, 0x65, 0x5f, 0x63, 0x6f, 0x75, 0x6e, 0x74, 0x20, 0x3e, 0x3d, 0x20
        /*0010*/ 	.byte	0x31, 0x00
	.type		$str$23,@object
	.size		$str$23,(__unnamed_1 - $str$23)
$str$23:
        /*0012*/ 	.byte	0x2f, 0x74, 0x6d, 0x70, 0x2f, 0x63, 0x75, 0x74, 0x6c, 0x61, 0x73, 0x73, 0x5f, 0x73, 0x77, 0x65
        /*0022*/ 	.byte	0x65, 0x70, 0x5f, 0x73, 0x72, 0x63, 0x2f, 0x69, 0x6e, 0x63, 0x6c, 0x75, 0x64, 0x65, 0x2f, 0x63
        /*0032*/ 	.byte	0x75, 0x74, 0x6c, 0x61, 0x73, 0x73, 0x2f, 0x67, 0x65, 0x6d, 0x6d, 0x2f, 0x63, 0x6f, 0x6c, 0x6c
        /*0042*/ 	.byte	0x65, 0x63, 0x74, 0x69, 0x76, 0x65, 0x2f, 0x73, 0x6d, 0x39, 0x30, 0x5f, 0x6d, 0x6d, 0x61, 0x5f
        /*0052*/ 	.byte	0x74, 0x6d, 0x61, 0x5f, 0x67, 0x6d, 0x6d, 0x61, 0x5f, 0x73, 0x73, 0x5f, 0x77, 0x61, 0x72, 0x70
        /*0062*/ 	.byte	0x73, 0x70, 0x65, 0x63, 0x69, 0x61, 0x6c, 0x69, 0x7a, 0x65, 0x64, 0x2e, 0x68, 0x70, 0x70, 0x00
	.type		__unnamed_1,@object
	.size		__unnamed_1,(.L_0 - __unnamed_1)
__unnamed_1:
        /*0072*/ 	.byte	0x76, 0x6f, 0x69, 0x64, 0x20, 0x63, 0x75, 0x74, 0x6c, 0x61, 0x73, 0x73, 0x3a, 0x3a, 0x67, 0x65
        /* <DEDUP_REMOVED lines=172> */
        /*0b42*/ 	.byte	0x5d, 0x00
.L_0:


//--------------------- .nv.shared._ZN7cutlass13device_kernelINS_4gemm6kernel13GemmUniversalIN4cute5tupleIJiiiiEEENS1_10collective13CollectiveMmaINS1_34MainloopSm90TmaGmmaWarpSpecializedILi6ENS5_IJNS4_1CILi1EEESB_SB_EEENS1_35KernelTmaWarpSpecializedCooperativeEEENS5_IJNSA_ILi256EEENSA_ILi64EEENSA_ILi128EEEEEEaNS5_IJlSB_lEEEaSJ_NS4_8TiledMMAINS4_8MMA_AtomIJNS4_4SM904GMMA26MMA_64x64x32_S32S8S8_SS_TNEEEENS4_6LayoutINS5_IJNSA_ILi2EEESB_SB_EEENS5_IJSB_NSA_ILi0EEEST_EEEEENS5_IJNS4_10UnderscoreESW_SW_EEEEENS4_13SM90_TMA_LOADENS4_14ComposedLayoutINS4_7SwizzleILi3ELi4ELi3EEENS4_18smem_ptr_flag_bitsILi8EEENSQ_INS5_IJNSA_ILi8EEESH_EEENS5_IJSH_SB_EEEEEEEvNS4_8identityESZ_S19_vS1A_EENS_8epilogue10collective6detail29Sm90TmaWarpSpecializedAdapterINS1D_15DefaultEpilogueIaSJ_SJ_NS1C_6thread17LinearCombinationIaLi1EiiLNS1H_9ScaleType4KindE0ELNS_15FloatRoundStyleE2EaEENS1_15EpilogueDefaultEEEEEvvEEEEvNT_6ParamsE --------------------------
	.section	.nv.shared._ZN7cutlass13device_kernelINS_4gemm6kernel13GemmUniversalIN4cute5tupleIJiiiiEEENS1_10collective13CollectiveMmaINS1_34MainloopSm90TmaGmmaWarpSpecializedILi6ENS5_IJNS4_1CILi1EEESB_SB_EEENS1_35KernelTmaWarpSpecializedCooperativeEEENS5_IJNSA_ILi256EEENSA_ILi64EEENSA_ILi128EEEEEEaNS5_IJlSB_lEEEaSJ_NS4_8TiledMMAINS4_8MMA_AtomIJNS4_4SM904GMMA26MMA_64x64x32_S32S8S8_SS_TNEEEENS4_6LayoutINS5_IJNSA_ILi2EEESB_SB_EEENS5_IJSB_NSA_ILi0EEEST_EEEEENS5_IJNS4_10UnderscoreESW_SW_EEEEENS4_13SM90_TMA_LOADENS4_14ComposedLayoutINS4_7SwizzleILi3ELi4ELi3EEENS4_18smem_ptr_flag_bitsILi8EEENSQ_INS5_IJNSA_ILi8EEESH_EEENS5_IJSH_SB_EEEEEEEvNS4_8identityESZ_S19_vS1A_EENS_8epilogue10collective6detail29Sm90TmaWarpSpecializedAdapterINS1D_15DefaultEpilogueIaSJ_SJ_NS1C_6thread17LinearCombinationIaLi1EiiLNS1H_9ScaleType4KindE0ELNS_15FloatRoundStyleE2EaEENS1_15EpilogueDefaultEEEEEvvEEEEvNT_6ParamsE,"aw",@nobits
	.sectionflags	@""
	.align	16
	.zero		1024


//--------------------- .nv.shared.reserved.0     --------------------------
	.section	.nv.shared.reserved.0,"aw",@nobits
	.weak		__nv_reservedSMEM_offset_0_alias
	.size		__nv_reservedSMEM_offset_0_alias, 0, 0
	.other		__nv_reservedSMEM_offset_0_alias,@"STO_CUDA_RESERVED_SHARED STV_DEFAULT"
__nv_reservedSMEM_offset_0_alias:
	.zero		0


//--------------------- .nv.global                --------------------------
	.section	.nv.global,"aw",@nobits
.nv.global:
	.type		_ZN40_INTERNAL_fd7b1a7c_4_k_cu_95306c8a_272674cute1_E,@object
	.size		_ZN40_INTERNAL_fd7b1a7c_4_k_cu_95306c8a_272674cute1_E,(_ZN40_INTERNAL_fd7b1a7c_4_k_cu_95306c8a_272674cuda3std3__45__cpo6cbeginE - _ZN40_INTERNAL_fd7b1a7c_4_k_cu_95306c8a_272674cute1_E)
_ZN40_INTERNAL_fd7b1a7c_4_k_cu_95306c8a_272674cute1_E:
	.zero		1
	.type		_ZN40_INTERNAL_fd7b1a7c_4_k_cu_95306c8a_272674cuda3std3__45__cpo6cbeginE,@object
	.size		_ZN40_INTERNAL_fd7b1a7c_4_k_cu_95306c8a_272674cuda3std3__45__cpo6cbeginE,(_ZN40_INTERNAL_fd7b1a7c_4_k_cu_95306c8a_272674cuda3std3__48in_placeE - _ZN40_INTERNAL_fd7b1a7c_4_k_cu_95306c8a_272674cuda3std3__45__cpo6cbeginE)
_ZN40_INTERNAL_fd7b1a7c_4_k_cu_95306c8a_272674cuda3std3__45__cpo6cbeginE:
	.zero		1
	.type		_ZN40_INTERNAL_fd7b1a7c_4_k_cu_95306c8a_272674cuda3std3__48in_placeE,@object
	.size		_ZN40_INTERNAL_fd7b1a7c_4_k_cu_95306c8a_272674cuda3std3__48in_placeE,(_ZN40_INTERNAL_fd7b1a7c_4_k_cu_95306c8a_272674cuda3std6ranges3__45__cpo9iter_moveE - _ZN40_INTERNAL_fd7b1a7c_4_k_cu_95306c8a_272674cuda3std3__48in_placeE)
_ZN40_INTERNAL_fd7b1a7c_4_k_cu_95306c8a_272674cuda3std3__48in_placeE:
	.zero		1
	.type		_ZN40_INTERNAL_fd7b1a7c_4_k_cu_95306c8a_272674cuda3std6ranges3__45__cpo9iter_moveE,@object
	.size		_ZN40_INTERNAL_fd7b1a7c_4_k_cu_95306c8a_272674cuda3std6ranges3__45__cpo9iter_moveE,(_ZN40_INTERNAL_fd7b1a7c_4_k_cu_95306c8a_272674cuda3std3__45__cpo5beginE - _ZN40_INTERNAL_fd7b1a7c_4_k_cu_95306c8a_272674cuda3std6ranges3__45__cpo9iter_moveE)
_ZN40_INTERNAL_fd7b1a7c_4_k_cu_95306c8a_272674cuda3std6ranges3__45__cpo9iter_moveE:
	.zero		1
	.type		_ZN40_INTERNAL_fd7b1a7c_4_k_cu_95306c8a_272674cuda3std3__45__cpo5beginE,@object
	.size		_ZN40_INTERNAL_fd7b1a7c_4_k_cu_95306c8a_272674cuda3std3__45__cpo5beginE,(_ZN40_INTERNAL_fd7b1a7c_4_k_cu_95306c8a_272674cuda3std3__442_GLOBAL__N__fd7b1a7c_4_k_cu_95306c8a_272676ignoreE - _ZN40_INTERNAL_fd7b1a7c_4_k_cu_95306c8a_272674cuda3std3__45__cpo5beginE)
_ZN40_INTERNAL_fd7b1a7c_4_k_cu_95306c8a_272674cuda3std3__45__cpo5beginE:
	.zero		1
	.type		_ZN40_INTERNAL_fd7b1a7c_4_k_cu_95306c8a_272674cuda3std3__442_GLOBAL__N__fd7b1a7c_4_k_cu_95306c8a_272676ignoreE,@object
	.size		_ZN40_INTERNAL_fd7b1a7c_4_k_cu_95306c8a_272674cuda3std3__442_GLOBAL__N__fd7b1a7c_4_k_cu_95306c8a_272676ignoreE,(_ZN40_INTERNAL_fd7b1a7c_4_k_cu_95306c8a_272674cute7productE - _ZN40_INTERNAL_fd7b1a7c_4_k_cu_95306c8a_272674cuda3std3__442_GLOBAL__N__fd7b1a7c_4_k_cu_95306c8a_272676ignoreE)
_ZN40_INTERNAL_fd7b1a7c_4_k_cu_95306c8a_272674cuda3std3__442_GLOBAL__N__fd7b1a7c_4_k_cu_95306c8a_272676ignoreE:
	.zero		1
	.type		_ZN40_INTERNAL_fd7b1a7c_4_k_cu_95306c8a_272674cute7productE,@object
	.size		_ZN40_INTERNAL_fd7b1a7c_4_k_cu_95306c8a_272674cute7productE,(_ZN40_INTERNAL_fd7b1a7c_4_k_cu_95306c8a_272674cuda3std3__45__cpo3endE - _ZN40_INTERNAL_fd7b1a7c_4_k_cu_95306c8a_272674cute7productE)
_ZN40_INTERNAL_fd7b1a7c_4_k_cu_95306c8a_272674cute7productE:
	.zero		1
	.type		_ZN40_INTERNAL_fd7b1a7c_4_k_cu_95306c8a_272674cuda3std3__45__cpo3endE,@object
	.size		_ZN40_INTERNAL_fd7b1a7c_4_k_cu_95306c8a_272674cuda3std3__45__cpo3endE,(_ZN40_INTERNAL_fd7b1a7c_4_k_cu_95306c8a_272674cuda3std3__419piecewise_constructE - _ZN40_INTERNAL_fd7b1a7c_4_k_cu_95306c8a_272674cuda3std3__45__cpo3endE)
_ZN40_INTERNAL_fd7b1a7c_4_k_cu_95306c8a_272674cuda3std3__45__cpo3endE:
	.zero		1
	.type		_ZN40_INTERNAL_fd7b1a7c_4_k_cu_95306c8a_272674cuda3std3__419piecewise_constructE,@object
	.size		_ZN40_INTERNAL_fd7b1a7c_4_k_cu_95306c8a_272674cuda3std3__419piecewise_constructE,(_ZN40_INTERNAL_fd7b1a7c_4_k_cu_95306c8a_272674cuda3std3__45__cpo4cendE - _ZN40_INTERNAL_fd7b1a7c_4_k_cu_95306c8a_272674cuda3std3__419piecewise_constructE)
_ZN40_INTERNAL_fd7b1a7c_4_k_cu_95306c8a_272674cuda3std3__419piecewise_constructE:
	.zero		1
	.type		_ZN40_INTERNAL_fd7b1a7c_4_k_cu_95306c8a_272674cuda3std3__45__cpo4cendE,@object
	.size		_ZN40_INTERNAL_fd7b1a7c_4_k_cu_95306c8a_272674cuda3std3__45__cpo4cendE,(_ZN40_INTERNAL_fd7b1a7c_4_k_cu_95306c8a_272674cuda3std6ranges3__45__cpo4swapE - _ZN40_INTERNAL_fd7b1a7c_4_k_cu_95306c8a_272674cuda3std3__45__cpo4cendE)
_ZN40_INTERNAL_fd7b1a7c_4_k_cu_95306c8a_272674cuda3std3__45__cpo4cendE:
	.zero		1
	.type		_ZN40_INTERNAL_fd7b1a7c_4_k_cu_95306c8a_272674cuda3std6ranges3__45__cpo4swapE,@object
	.size		_ZN40_INTERNAL_fd7b1a7c_4_k_cu_95306c8a_272674cuda3std6ranges3__45__cpo4swapE,(.L_8 - _ZN40_INTERNAL_fd7b1a7c_4_k_cu_95306c8a_272674cuda3std6ranges3__45__cpo4swapE)
_ZN40_INTERNAL_fd7b1a7c_4_k_cu_95306c8a_272674cuda3std6ranges3__45__cpo4swapE:
	.zero		1
.L_8:


//--------------------- .nv.constant0._ZN7cutlass13device_kernelINS_4gemm6kernel13GemmUniversalIN4cute5tupleIJiiiiEEENS1_10collective13CollectiveMmaINS1_34MainloopSm90TmaGmmaWarpSpecializedILi6ENS5_IJNS4_1CILi1EEESB_SB_EEENS1_35KernelTmaWarpSpecializedCooperativeEEENS5_IJNSA_ILi256EEENSA_ILi64EEENSA_ILi128EEEEEEaNS5_IJlSB_lEEEaSJ_NS4_8TiledMMAINS4_8MMA_AtomIJNS4_4SM904GMMA26MMA_64x64x32_S32S8S8_SS_TNEEEENS4_6LayoutINS5_IJNSA_ILi2EEESB_SB_EEENS5_IJSB_NSA_ILi0EEEST_EEEEENS5_IJNS4_10UnderscoreESW_SW_EEEEENS4_13SM90_TMA_LOADENS4_14ComposedLayoutINS4_7SwizzleILi3ELi4ELi3EEENS4_18smem_ptr_flag_bitsILi8EEENSQ_INS5_IJNSA_ILi8EEESH_EEENS5_IJSH_SB_EEEEEEEvNS4_8identityESZ_S19_vS1A_EENS_8epilogue10collective6detail29Sm90TmaWarpSpecializedAdapterINS1D_15DefaultEpilogueIaSJ_SJ_NS1C_6thread17LinearCombinationIaLi1EiiLNS1H_9ScaleType4KindE0ELNS_15FloatRoundStyleE2EaEENS1_15EpilogueDefaultEEEEEvvEEEEvNT_6ParamsE --------------------------
	.section	.nv.constant0._ZN7cutlass13device_kernelINS_4gemm6kernel13GemmUniversalIN4cute5tupleIJiiiiEEENS1_10collective13CollectiveMmaINS1_34MainloopSm90TmaGmmaWarpSpecializedILi6ENS5_IJNS4_1CILi1EEESB_SB_EEENS1_35KernelTmaWarpSpecializedCooperativeEEENS5_IJNSA_ILi256EEENSA_ILi64EEENSA_ILi128EEEEEEaNS5_IJlSB_lEEEaSJ_NS4_8TiledMMAINS4_8MMA_AtomIJNS4_4SM904GMMA26MMA_64x64x32_S32S8S8_SS_TNEEEENS4_6LayoutINS5_IJNSA_ILi2EEESB_SB_EEENS5_IJSB_NSA_ILi0EEEST_EEEEENS5_IJNS4_10UnderscoreESW_SW_EEEEENS4_13SM90_TMA_LOADENS4_14ComposedLayoutINS4_7SwizzleILi3ELi4ELi3EEENS4_18smem_ptr_flag_bitsILi8EEENSQ_INS5_IJNSA_ILi8EEESH_EEENS5_IJSH_SB_EEEEEEEvNS4_8identityESZ_S19_vS1A_EENS_8epilogue10collective6detail29Sm90TmaWarpSpecializedAdapterINS1D_15DefaultEpilogueIaSJ_SJ_NS1C_6thread17LinearCombinationIaLi1EiiLNS1H_9ScaleType4KindE0ELNS_15FloatRoundStyleE2EaEENS1_15EpilogueDefaultEEEEEvvEEEEvNT_6ParamsE,"a",@progbits
	.sectionflags	@""
	.align	4
.nv.constant0._ZN7cutlass13device_kernelINS_4gemm6kernel13GemmUniversalIN4cute5tupleIJiiiiEEENS1_10collective13CollectiveMmaINS1_34MainloopSm90TmaGmmaWarpSpecializedILi6ENS5_IJNS4_1CILi1EEESB_SB_EEENS1_35KernelTmaWarpSpecializedCooperativeEEENS5_IJNSA_ILi256EEENSA_ILi64EEENSA_ILi128EEEEEEaNS5_IJlSB_lEEEaSJ_NS4_8TiledMMAINS4_8MMA_AtomIJNS4_4SM904GMMA26MMA_64x64x32_S32S8S8_SS_TNEEEENS4_6LayoutINS5_IJNSA_ILi2EEESB_SB_EEENS5_IJSB_NSA_ILi0EEEST_EEEEENS5_IJNS4_10UnderscoreESW_SW_EEEEENS4_13SM90_TMA_LOADENS4_14ComposedLayoutINS4_7SwizzleILi3ELi4ELi3EEENS4_18smem_ptr_flag_bitsILi8EEENSQ_INS5_IJNSA_ILi8EEESH_EEENS5_IJSH_SB_EEEEEEEvNS4_8identityESZ_S19_vS1A_EENS_8epilogue10collective6detail29Sm90TmaWarpSpecializedAdapterINS1D_15DefaultEpilogueIaSJ_SJ_NS1C_6thread17LinearCombinationIaLi1EiiLNS1H_9ScaleType4KindE0ELNS_15FloatRoundStyleE2EaEENS1_15EpilogueDefaultEEEEEvvEEEEvNT_6ParamsE:
	.zero		1664


//--------------------- SYMBOLS --------------------------

	.type		.nv.reservedSmem.offset0,@object
	.size		.nv.reservedSmem.offset0,0x4
	.type		__assertfail,@function
